//
// Generated by NVIDIA NVVM Compiler
//
// Compiler Build ID: CL-36424714
// Cuda compilation tools, release 13.0, V13.0.88
// Based on NVVM 20.0.0
//

.version 9.0
.target sm_100
.address_size 64

	// .globl	_Z15gpuMatrixConv3DPfS_S_S_iiiiiiS_S_S_ii

.visible .entry _Z15gpuMatrixConv3DPfS_S_S_iiiiiiS_S_S_ii(
	.param .u64 .ptr .align 1 _Z15gpuMatrixConv3DPfS_S_S_iiiiiiS_S_S_ii_param_0,
	.param .u64 .ptr .align 1 _Z15gpuMatrixConv3DPfS_S_S_iiiiiiS_S_S_ii_param_1,
	.param .u64 .ptr .align 1 _Z15gpuMatrixConv3DPfS_S_S_iiiiiiS_S_S_ii_param_2,
	.param .u64 .ptr .align 1 _Z15gpuMatrixConv3DPfS_S_S_iiiiiiS_S_S_ii_param_3,
	.param .u32 _Z15gpuMatrixConv3DPfS_S_S_iiiiiiS_S_S_ii_param_4,
	.param .u32 _Z15gpuMatrixConv3DPfS_S_S_iiiiiiS_S_S_ii_param_5,
	.param .u32 _Z15gpuMatrixConv3DPfS_S_S_iiiiiiS_S_S_ii_param_6,
	.param .u32 _Z15gpuMatrixConv3DPfS_S_S_iiiiiiS_S_S_ii_param_7,
	.param .u32 _Z15gpuMatrixConv3DPfS_S_S_iiiiiiS_S_S_ii_param_8,
	.param .u32 _Z15gpuMatrixConv3DPfS_S_S_iiiiiiS_S_S_ii_param_9,
	.param .u64 .ptr .align 1 _Z15gpuMatrixConv3DPfS_S_S_iiiiiiS_S_S_ii_param_10,
	.param .u64 .ptr .align 1 _Z15gpuMatrixConv3DPfS_S_S_iiiiiiS_S_S_ii_param_11,
	.param .u64 .ptr .align 1 _Z15gpuMatrixConv3DPfS_S_S_iiiiiiS_S_S_ii_param_12,
	.param .u32 _Z15gpuMatrixConv3DPfS_S_S_iiiiiiS_S_S_ii_param_13,
	.param .u32 _Z15gpuMatrixConv3DPfS_S_S_iiiiiiS_S_S_ii_param_14
)
{
	.reg .pred 	%p<15>;
	.reg .b32 	%r<203>;
	.reg .b32 	%f<85>;
	.reg .b64 	%rd<87>;

	ld.param.u64 	%rd8, [_Z15gpuMatrixConv3DPfS_S_S_iiiiiiS_S_S_ii_param_0];
	ld.param.u64 	%rd9, [_Z15gpuMatrixConv3DPfS_S_S_iiiiiiS_S_S_ii_param_1];
	ld.param.u32 	%r105, [_Z15gpuMatrixConv3DPfS_S_S_iiiiiiS_S_S_ii_param_4];
	ld.param.u32 	%r106, [_Z15gpuMatrixConv3DPfS_S_S_iiiiiiS_S_S_ii_param_5];
	ld.param.u32 	%r107, [_Z15gpuMatrixConv3DPfS_S_S_iiiiiiS_S_S_ii_param_6];
	ld.param.u32 	%r108, [_Z15gpuMatrixConv3DPfS_S_S_iiiiiiS_S_S_ii_param_7];
	ld.param.u32 	%r109, [_Z15gpuMatrixConv3DPfS_S_S_iiiiiiS_S_S_ii_param_8];
	ld.param.u32 	%r110, [_Z15gpuMatrixConv3DPfS_S_S_iiiiiiS_S_S_ii_param_9];
	ld.param.u32 	%r111, [_Z15gpuMatrixConv3DPfS_S_S_iiiiiiS_S_S_ii_param_13];
	ld.param.u32 	%r112, [_Z15gpuMatrixConv3DPfS_S_S_iiiiiiS_S_S_ii_param_14];
	cvta.to.global.u64 	%rd1, %rd9;
	cvta.to.global.u64 	%rd2, %rd8;
	mov.u32 	%r113, %ctaid.y;
	mov.u32 	%r114, %ntid.y;
	mov.u32 	%r115, %tid.y;
	mad.lo.s32 	%r1, %r113, %r114, %r115;
	mov.u32 	%r116, %ctaid.x;
	mov.u32 	%r117, %ntid.x;
	mov.u32 	%r118, %tid.x;
	mad.lo.s32 	%r2, %r116, %r117, %r118;
	mov.u32 	%r3, %ctaid.z;
	setp.ge.s32 	%p1, %r1, %r109;
	setp.ge.s32 	%p2, %r2, %r110;
	or.pred  	%p3, %p1, %p2;
	mov.f32 	%f83, 0f00000000;
	@%p3 bra 	$L__BB0_19;
	setp.lt.s32 	%p4, %r107, 1;
	@%p4 bra 	$L__BB0_18;
	setp.lt.s32 	%p5, %r108, 1;
	mul.lo.s32 	%r4, %r111, %r1;
	mul.lo.s32 	%r5, %r112, %r2;
	mul.lo.s32 	%r6, %r108, %r3;
	@%p5 bra 	$L__BB0_18;
	and.b32  	%r7, %r108, 7;
	and.b32  	%r8, %r108, 3;
	and.b32  	%r9, %r108, 2147483640;
	and.b32  	%r10, %r108, 1;
	neg.s32 	%r11, %r9;
	mad.lo.s32 	%r12, %r107, %r6, %r107;
	mul.lo.s32 	%r120, %r107, %r107;
	shl.b32 	%r13, %r120, 3;
	add.s32 	%r121, %r6, 2;
	mul.lo.s32 	%r14, %r107, %r121;
	add.s32 	%r122, %r6, 3;
	mul.lo.s32 	%r15, %r107, %r122;
	add.s32 	%r123, %r6, 4;
	mul.lo.s32 	%r16, %r107, %r123;
	add.s32 	%r124, %r6, 5;
	mul.lo.s32 	%r17, %r107, %r124;
	add.s32 	%r125, %r6, 6;
	mul.lo.s32 	%r18, %r107, %r125;
	add.s32 	%r126, %r6, 7;
	mul.lo.s32 	%r19, %r107, %r126;
	add.s32 	%r20, %r105, %r4;
	mul.lo.s32 	%r127, %r106, %r105;
	shl.b32 	%r21, %r127, 3;
	shl.b32 	%r128, %r105, 1;
	add.s32 	%r22, %r4, %r128;
	mad.lo.s32 	%r23, %r105, 3, %r4;
	shl.b32 	%r129, %r105, 2;
	add.s32 	%r24, %r4, %r129;
	mad.lo.s32 	%r25, %r105, 5, %r4;
	mad.lo.s32 	%r26, %r105, 6, %r4;
	mad.lo.s32 	%r27, %r105, 7, %r4;
	mov.f32 	%f83, 0f00000000;
	mov.b32 	%r181, 0;
$L__BB0_4:
	add.s32 	%r29, %r181, %r4;
	add.s32 	%r131, %r12, %r181;
	mul.lo.s32 	%r30, %r107, %r131;
	add.s32 	%r132, %r14, %r181;
	mul.lo.s32 	%r31, %r107, %r132;
	add.s32 	%r133, %r15, %r181;
	mul.lo.s32 	%r32, %r107, %r133;
	add.s32 	%r134, %r16, %r181;
	mul.lo.s32 	%r33, %r107, %r134;
	add.s32 	%r135, %r17, %r181;
	mul.lo.s32 	%r34, %r107, %r135;
	add.s32 	%r136, %r18, %r181;
	mul.lo.s32 	%r35, %r107, %r136;
	add.s32 	%r137, %r19, %r181;
	mul.lo.s32 	%r36, %r107, %r137;
	mad.lo.s32 	%r138, %r6, %r107, %r181;
	mul.lo.s32 	%r37, %r107, %r138;
	add.s32 	%r139, %r20, %r181;
	mad.lo.s32 	%r38, %r106, %r139, %r5;
	add.s32 	%r140, %r22, %r181;
	mad.lo.s32 	%r39, %r106, %r140, %r5;
	add.s32 	%r141, %r23, %r181;
	mad.lo.s32 	%r40, %r106, %r141, %r5;
	add.s32 	%r142, %r24, %r181;
	mad.lo.s32 	%r41, %r106, %r142, %r5;
	add.s32 	%r143, %r25, %r181;
	mad.lo.s32 	%r42, %r106, %r143, %r5;
	add.s32 	%r144, %r26, %r181;
	mad.lo.s32 	%r43, %r106, %r144, %r5;
	add.s32 	%r145, %r27, %r181;
	mad.lo.s32 	%r44, %r106, %r145, %r5;
	mad.lo.s32 	%r45, %r106, %r29, %r5;
	mov.b32 	%r182, 0;
$L__BB0_5:
	setp.lt.u32 	%p6, %r108, 8;
	add.s32 	%r47, %r182, %r5;
	mov.b32 	%r201, 0;
	@%p6 bra 	$L__BB0_8;
	add.s32 	%r198, %r30, %r182;
	add.s32 	%r197, %r31, %r182;
	add.s32 	%r196, %r32, %r182;
	add.s32 	%r195, %r33, %r182;
	add.s32 	%r194, %r34, %r182;
	add.s32 	%r193, %r35, %r182;
	add.s32 	%r192, %r36, %r182;
	add.s32 	%r191, %r37, %r182;
	add.s32 	%r190, %r38, %r182;
	add.s32 	%r189, %r39, %r182;
	add.s32 	%r188, %r40, %r182;
	add.s32 	%r187, %r41, %r182;
	add.s32 	%r186, %r42, %r182;
	add.s32 	%r185, %r43, %r182;
	add.s32 	%r184, %r44, %r182;
	add.s32 	%r183, %r45, %r182;
	mov.u32 	%r199, %r11;
$L__BB0_7:
	.pragma "nounroll";
	mul.wide.s32 	%rd10, %r183, 4;
	add.s64 	%rd11, %rd2, %rd10;
	ld.global.f32 	%f20, [%rd11];
	mul.wide.s32 	%rd12, %r191, 4;
	add.s64 	%rd13, %rd1, %rd12;
	ld.global.f32 	%f21, [%rd13];
	fma.rn.f32 	%f22, %f20, %f21, %f83;
	mul.wide.s32 	%rd14, %r190, 4;
	add.s64 	%rd15, %rd2, %rd14;
	ld.global.f32 	%f23, [%rd15];
	mul.wide.s32 	%rd16, %r198, 4;
	add.s64 	%rd17, %rd1, %rd16;
	ld.global.f32 	%f24, [%rd17];
	fma.rn.f32 	%f25, %f23, %f24, %f22;
	mul.wide.s32 	%rd18, %r189, 4;
	add.s64 	%rd19, %rd2, %rd18;
	ld.global.f32 	%f26, [%rd19];
	mul.wide.s32 	%rd20, %r197, 4;
	add.s64 	%rd21, %rd1, %rd20;
	ld.global.f32 	%f27, [%rd21];
	fma.rn.f32 	%f28, %f26, %f27, %f25;
	mul.wide.s32 	%rd22, %r188, 4;
	add.s64 	%rd23, %rd2, %rd22;
	ld.global.f32 	%f29, [%rd23];
	mul.wide.s32 	%rd24, %r196, 4;
	add.s64 	%rd25, %rd1, %rd24;
	ld.global.f32 	%f30, [%rd25];
	fma.rn.f32 	%f31, %f29, %f30, %f28;
	mul.wide.s32 	%rd26, %r187, 4;
	add.s64 	%rd27, %rd2, %rd26;
	ld.global.f32 	%f32, [%rd27];
	mul.wide.s32 	%rd28, %r195, 4;
	add.s64 	%rd29, %rd1, %rd28;
	ld.global.f32 	%f33, [%rd29];
	fma.rn.f32 	%f34, %f32, %f33, %f31;
	mul.wide.s32 	%rd30, %r186, 4;
	add.s64 	%rd31, %rd2, %rd30;
	ld.global.f32 	%f35, [%rd31];
	mul.wide.s32 	%rd32, %r194, 4;
	add.s64 	%rd33, %rd1, %rd32;
	ld.global.f32 	%f36, [%rd33];
	fma.rn.f32 	%f37, %f35, %f36, %f34;
	mul.wide.s32 	%rd34, %r185, 4;
	add.s64 	%rd35, %rd2, %rd34;
	ld.global.f32 	%f38, [%rd35];
	mul.wide.s32 	%rd36, %r193, 4;
	add.s64 	%rd37, %rd1, %rd36;
	ld.global.f32 	%f39, [%rd37];
	fma.rn.f32 	%f40, %f38, %f39, %f37;
	mul.wide.s32 	%rd38, %r184, 4;
	add.s64 	%rd39, %rd2, %rd38;
	ld.global.f32 	%f41, [%rd39];
	mul.wide.s32 	%rd40, %r192, 4;
	add.s64 	%rd41, %rd1, %rd40;
	ld.global.f32 	%f42, [%rd41];
	fma.rn.f32 	%f83, %f41, %f42, %f40;
	add.s32 	%r199, %r199, 8;
	add.s32 	%r198, %r198, %r13;
	add.s32 	%r197, %r197, %r13;
	add.s32 	%r196, %r196, %r13;
	add.s32 	%r195, %r195, %r13;
	add.s32 	%r194, %r194, %r13;
	add.s32 	%r193, %r193, %r13;
	add.s32 	%r192, %r192, %r13;
	add.s32 	%r191, %r191, %r13;
	add.s32 	%r190, %r190, %r21;
	add.s32 	%r189, %r189, %r21;
	add.s32 	%r188, %r188, %r21;
	add.s32 	%r187, %r187, %r21;
	add.s32 	%r186, %r186, %r21;
	add.s32 	%r185, %r185, %r21;
	add.s32 	%r184, %r184, %r21;
	add.s32 	%r183, %r183, %r21;
	setp.ne.s32 	%p7, %r199, 0;
	mov.u32 	%r201, %r9;
	@%p7 bra 	$L__BB0_7;
$L__BB0_8:
	setp.eq.s32 	%p8, %r7, 0;
	@%p8 bra 	$L__BB0_16;
	add.s32 	%r147, %r7, -1;
	setp.lt.u32 	%p9, %r147, 3;
	@%p9 bra 	$L__BB0_11;
	mad.lo.s32 	%r148, %r201, %r105, %r29;
	mad.lo.s32 	%r149, %r148, %r106, %r47;
	mul.wide.s32 	%rd42, %r149, 4;
	add.s64 	%rd43, %rd2, %rd42;
	ld.global.f32 	%f44, [%rd43];
	add.s32 	%r150, %r201, %r6;
	mad.lo.s32 	%r151, %r150, %r107, %r181;
	mad.lo.s32 	%r152, %r151, %r107, %r182;
	mul.wide.s32 	%rd44, %r152, 4;
	add.s64 	%rd45, %rd1, %rd44;
	ld.global.f32 	%f45, [%rd45];
	fma.rn.f32 	%f46, %f44, %f45, %f83;
	add.s32 	%r153, %r148, %r105;
	mad.lo.s32 	%r154, %r153, %r106, %r47;
	mul.wide.s32 	%rd46, %r154, 4;
	add.s64 	%rd47, %rd2, %rd46;
	ld.global.f32 	%f47, [%rd47];
	add.s32 	%r155, %r151, %r107;
	mad.lo.s32 	%r156, %r155, %r107, %r182;
	mul.wide.s32 	%rd48, %r156, 4;
	add.s64 	%rd49, %rd1, %rd48;
	ld.global.f32 	%f48, [%rd49];
	fma.rn.f32 	%f49, %f47, %f48, %f46;
	add.s32 	%r157, %r153, %r105;
	mad.lo.s32 	%r158, %r157, %r106, %r47;
	mul.wide.s32 	%rd50, %r158, 4;
	add.s64 	%rd51, %rd2, %rd50;
	ld.global.f32 	%f50, [%rd51];
	add.s32 	%r159, %r155, %r107;
	mad.lo.s32 	%r160, %r159, %r107, %r182;
	mul.wide.s32 	%rd52, %r160, 4;
	add.s64 	%rd53, %rd1, %rd52;
	ld.global.f32 	%f51, [%rd53];
	fma.rn.f32 	%f52, %f50, %f51, %f49;
	add.s32 	%r161, %r157, %r105;
	mad.lo.s32 	%r162, %r161, %r106, %r47;
	mul.wide.s32 	%rd54, %r162, 4;
	add.s64 	%rd55, %rd2, %rd54;
	ld.global.f32 	%f53, [%rd55];
	add.s32 	%r163, %r159, %r107;
	mad.lo.s32 	%r164, %r163, %r107, %r182;
	mul.wide.s32 	%rd56, %r164, 4;
	add.s64 	%rd57, %rd1, %rd56;
	ld.global.f32 	%f54, [%rd57];
	fma.rn.f32 	%f83, %f53, %f54, %f52;
	add.s32 	%r201, %r201, 4;
$L__BB0_11:
	setp.eq.s32 	%p10, %r8, 0;
	@%p10 bra 	$L__BB0_16;
	setp.eq.s32 	%p11, %r8, 1;
	@%p11 bra 	$L__BB0_14;
	mad.lo.s32 	%r165, %r201, %r105, %r29;
	mad.lo.s32 	%r166, %r165, %r106, %r47;
	mul.wide.s32 	%rd58, %r166, 4;
	add.s64 	%rd59, %rd2, %rd58;
	ld.global.f32 	%f56, [%rd59];
	add.s32 	%r167, %r201, %r6;
	mad.lo.s32 	%r168, %r167, %r107, %r181;
	mad.lo.s32 	%r169, %r168, %r107, %r182;
	mul.wide.s32 	%rd60, %r169, 4;
	add.s64 	%rd61, %rd1, %rd60;
	ld.global.f32 	%f57, [%rd61];
	fma.rn.f32 	%f58, %f56, %f57, %f83;
	add.s32 	%r170, %r165, %r105;
	mad.lo.s32 	%r171, %r170, %r106, %r47;
	mul.wide.s32 	%rd62, %r171, 4;
	add.s64 	%rd63, %rd2, %rd62;
	ld.global.f32 	%f59, [%rd63];
	add.s32 	%r172, %r168, %r107;
	mad.lo.s32 	%r173, %r172, %r107, %r182;
	mul.wide.s32 	%rd64, %r173, 4;
	add.s64 	%rd65, %rd1, %rd64;
	ld.global.f32 	%f60, [%rd65];
	fma.rn.f32 	%f83, %f59, %f60, %f58;
	add.s32 	%r201, %r201, 2;
$L__BB0_14:
	setp.eq.s32 	%p12, %r10, 0;
	@%p12 bra 	$L__BB0_16;
	mad.lo.s32 	%r174, %r201, %r105, %r29;
	mad.lo.s32 	%r175, %r174, %r106, %r47;
	mul.wide.s32 	%rd66, %r175, 4;
	add.s64 	%rd67, %rd2, %rd66;
	ld.global.f32 	%f61, [%rd67];
	add.s32 	%r176, %r201, %r6;
	mad.lo.s32 	%r177, %r176, %r107, %r181;
	mad.lo.s32 	%r178, %r177, %r107, %r182;
	mul.wide.s32 	%rd68, %r178, 4;
	add.s64 	%rd69, %rd1, %rd68;
	ld.global.f32 	%f62, [%rd69];
	fma.rn.f32 	%f83, %f61, %f62, %f83;
$L__BB0_16:
	add.s32 	%r182, %r182, 1;
	setp.ne.s32 	%p13, %r182, %r107;
	@%p13 bra 	$L__BB0_5;
	add.s32 	%r181, %r181, 1;
	setp.ne.s32 	%p14, %r181, %r107;
	@%p14 bra 	$L__BB0_4;
$L__BB0_18:
	ld.param.u64 	%rd86, [_Z15gpuMatrixConv3DPfS_S_S_iiiiiiS_S_S_ii_param_12];
	ld.param.u64 	%rd85, [_Z15gpuMatrixConv3DPfS_S_S_iiiiiiS_S_S_ii_param_11];
	ld.param.u64 	%rd84, [_Z15gpuMatrixConv3DPfS_S_S_iiiiiiS_S_S_ii_param_10];
	ld.param.u64 	%rd83, [_Z15gpuMatrixConv3DPfS_S_S_iiiiiiS_S_S_ii_param_3];
	ld.param.u64 	%rd82, [_Z15gpuMatrixConv3DPfS_S_S_iiiiiiS_S_S_ii_param_2];
	cvta.to.global.u64 	%rd70, %rd85;
	mul.wide.u32 	%rd71, %r3, 4;
	add.s64 	%rd72, %rd70, %rd71;
	ld.global.f32 	%f63, [%rd72];
	sub.f32 	%f64, %f83, %f63;
	cvta.to.global.u64 	%rd73, %rd86;
	add.s64 	%rd74, %rd73, %rd71;
	ld.global.f32 	%f65, [%rd74];
	sqrt.rn.f32 	%f66, %f65;
	div.rn.f32 	%f67, %f64, %f66;
	cvta.to.global.u64 	%rd75, %rd82;
	add.s64 	%rd76, %rd75, %rd71;
	ld.global.f32 	%f68, [%rd76];
	cvta.to.global.u64 	%rd77, %rd84;
	add.s64 	%rd78, %rd77, %rd71;
	ld.global.f32 	%f69, [%rd78];
	fma.rn.f32 	%f70, %f67, %f68, %f69;
	max.f32 	%f71, %f70, 0f00000000;
	min.f32 	%f72, %f71, 0f40C00000;
	mad.lo.s32 	%r179, %r109, %r3, %r1;
	mad.lo.s32 	%r180, %r179, %r110, %r2;
	cvta.to.global.u64 	%rd79, %rd83;
	mul.wide.s32 	%rd80, %r180, 4;
	add.s64 	%rd81, %rd79, %rd80;
	st.global.f32 	[%rd81], %f72;
$L__BB0_19:
	ret;

}


// ===== COMPILED SASS (sm_100) =====

	.target	sm_100

	.elftype	@"ET_EXEC"


//--------------------- .note.nv.tkinfo           --------------------------
	.section	.note.nv.tkinfo,"",@"SHT_NOTE"
	.sectionflags	@"SHF_NOTE_NV_TKINFO"
	.tkinfo
        /*0018*/ 	.word	0x00000002
        /*0030*/ 	.string	""
        /*0030*/ 	.string	"ptxas"
        /*0030*/ 	.string	"Cuda compilation tools, release 13.0, V13.0.88"
        /*0030*/ 	.string	"Build cuda_13.0.r13.0/compiler.36424714_0"
        /*0030*/ 	.string	"-arch sm_100 -m 64 "



//--------------------- .note.nv.cuinfo           --------------------------
	.section	.note.nv.cuinfo,"",@"SHT_NOTE"
	.sectionflags	@"SHF_NOTE_NV_CUINFO"
        /*0018*/ 	.short	0x0002
        /*001a*/ 	.short	0x0064
        /*001c*/ 	.short	0x0082
	.zero		2


//--------------------- .nv.info                  --------------------------
	.section	.nv.info,"",@"SHT_CUDA_INFO"
	.align	4


	//----- nvinfo : EIATTR_REGCOUNT
	.align		4
        /*0000*/ 	.byte	0x04, 0x2f
        /*0002*/ 	.short	(.L_1 - .L_0)
	.align		4
.L_0:
        /*0004*/ 	.word	index@(_Z15gpuMatrixConv3DPfS_S_S_iiiiiiS_S_S_ii)
        /*0008*/ 	.word	0x00000028


	//----- nvinfo : EIATTR_FRAME_SIZE
	.align		4
.L_1:
        /*000c*/ 	.byte	0x04, 0x11
        /*000e*/ 	.short	(.L_3 - .L_2)
	.align		4
.L_2:
        /*0010*/ 	.word	index@($__internal_1_$__cuda_sm3x_div_rn_noftz_f32_slowpath)
        /*0014*/ 	.word	0x00000000


	//----- nvinfo : EIATTR_FRAME_SIZE
	.align		4
.L_3:
        /*0018*/ 	.byte	0x04, 0x11
        /*001a*/ 	.short	(.L_5 - .L_4)
	.align		4
.L_4:
        /*001c*/ 	.word	index@($__internal_0_$__cuda_sm20_sqrt_rn_f32_slowpath)
        /*0020*/ 	.word	0x00000000


	//----- nvinfo : EIATTR_FRAME_SIZE
	.align		4
.L_5:
        /*0024*/ 	.byte	0x04, 0x11
        /*0026*/ 	.short	(.L_7 - .L_6)
	.align		4
.L_6:
        /*0028*/ 	.word	index@(_Z15gpuMatrixConv3DPfS_S_S_iiiiiiS_S_S_ii)
        /*002c*/ 	.word	0x00000000


	//----- nvinfo : EIATTR_MIN_STACK_SIZE
	.align		4
.L_7:
        /*0030*/ 	.byte	0x04, 0x12
        /*0032*/ 	.short	(.L_9 - .L_8)
	.align		4
.L_8:
        /*0034*/ 	.word	index@(_Z15gpuMatrixConv3DPfS_S_S_iiiiiiS_S_S_ii)
        /*0038*/ 	.word	0x00000000
.L_9:


//--------------------- .nv.compat                --------------------------
	.section	.nv.compat,"",@"SHT_CUDA_COMPAT_INFO"
	.align	4
        /*0000*/ 	.byte	0x02, 0x09, 0x00, 0x00, 0x02, 0x02, 0x01, 0x00, 0x02, 0x05, 0x05, 0x00, 0x03, 0x07, 0x01, 0x01
        /*0010*/ 	.byte	0x02, 0x03, 0x00, 0x00, 0x02, 0x06, 0x01, 0x00, 0x04, 0x0b, 0x08, 0x00, 0x01, 0x00, 0x00, 0x00
        /*0020*/ 	.byte	0x00, 0x00, 0x00, 0x00


//--------------------- .nv.info._Z15gpuMatrixConv3DPfS_S_S_iiiiiiS_S_S_ii --------------------------
	.section	.nv.info._Z15gpuMatrixConv3DPfS_S_S_iiiiiiS_S_S_ii,"",@"SHT_CUDA_INFO"
	.sectionflags	@""
	.align	4


	//----- nvinfo : EIATTR_CUDA_API_VERSION
	.align		4
        /*0000*/ 	.byte	0x04, 0x37
        /*0002*/ 	.short	(.L_11 - .L_10)
.L_10:
        /*0004*/ 	.word	0x00000082


	//----- nvinfo : EIATTR_KPARAM_INFO
	.align		4
.L_11:
        /*0008*/ 	.byte	0x04, 0x17
        /*000a*/ 	.short	(.L_13 - .L_12)
.L_12:
        /*000c*/ 	.word	0x00000000
        /*0010*/ 	.short	0x000e
        /*0012*/ 	.short	0x0054
        /*0014*/ 	.byte	0x00, 0xf0, 0x11, 0x00


	//----- nvinfo : EIATTR_KPARAM_INFO
	.align		4
.L_13:
        /*0018*/ 	.byte	0x04, 0x17
        /*001a*/ 	.short	(.L_15 - .L_14)
.L_14:
        /*001c*/ 	.word	0x00000000
        /*0020*/ 	.short	0x000d
        /*0022*/ 	.short	0x0050
        /*0024*/ 	.byte	0x00, 0xf0, 0x11, 0x00


	//----- nvinfo : EIATTR_KPARAM_INFO
	.align		4
.L_15:
        /*0028*/ 	.byte	0x04, 0x17
        /*002a*/ 	.short	(.L_17 - .L_16)
.L_16:
        /*002c*/ 	.word	0x00000000
        /*0030*/ 	.short	0x000c
        /*0032*/ 	.short	0x0048
        /*0034*/ 	.byte	0x00, 0xf5, 0x21, 0x00


	//----- nvinfo : EIATTR_KPARAM_INFO
	.align		4
.L_17:
        /*0038*/ 	.byte	0x04, 0x17
        /*003a*/ 	.short	(.L_19 - .L_18)
.L_18:
        /*003c*/ 	.word	0x00000000
        /*0040*/ 	.short	0x000b
        /*0042*/ 	.short	0x0040
        /*0044*/ 	.byte	0x00, 0xf5, 0x21, 0x00


	//----- nvinfo : EIATTR_KPARAM_INFO
	.align		4
.L_19:
        /*0048*/ 	.byte	0x04, 0x17
        /*004a*/ 	.short	(.L_21 - .L_20)
.L_20:
        /*004c*/ 	.word	0x00000000
        /*0050*/ 	.short	0x000a
        /*0052*/ 	.short	0x0038
        /*0054*/ 	.byte	0x00, 0xf5, 0x21, 0x00


	//----- nvinfo : EIATTR_KPARAM_INFO
	.align		4
.L_21:
        /*0058*/ 	.byte	0x04, 0x17
        /*005a*/ 	.short	(.L_23 - .L_22)
.L_22:
        /*005c*/ 	.word	0x00000000
        /*0060*/ 	.short	0x0009
        /*0062*/ 	.short	0x0034
        /*0064*/ 	.byte	0x00, 0xf0, 0x11, 0x00


	//----- nvinfo : EIATTR_KPARAM_INFO
	.align		4
.L_23:
        /*0068*/ 	.byte	0x04, 0x17
        /*006a*/ 	.short	(.L_25 - .L_24)
.L_24:
        /*006c*/ 	.word	0x00000000
        /*0070*/ 	.short	0x0008
        /*0072*/ 	.short	0x0030
        /*0074*/ 	.byte	0x00, 0xf0, 0x11, 0x00


	//----- nvinfo : EIATTR_KPARAM_INFO
	.align		4
.L_25:
        /*0078*/ 	.byte	0x04, 0x17
        /*007a*/ 	.short	(.L_27 - .L_26)
.L_26:
        /*007c*/ 	.word	0x00000000
        /*0080*/ 	.short	0x0007
        /*0082*/ 	.short	0x002c
        /*0084*/ 	.byte	0x00, 0xf0, 0x11, 0x00


	//----- nvinfo : EIATTR_KPARAM_INFO
	.align		4
.L_27:
        /*0088*/ 	.byte	0x04, 0x17
        /*008a*/ 	.short	(.L_29 - .L_28)
.L_28:
        /*008c*/ 	.word	0x00000000
        /*0090*/ 	.short	0x0006
        /*0092*/ 	.short	0x0028
        /*0094*/ 	.byte	0x00, 0xf0, 0x11, 0x00


	//----- nvinfo : EIATTR_KPARAM_INFO
	.align		4
.L_29:
        /*0098*/ 	.byte	0x04, 0x17
        /*009a*/ 	.short	(.L_31 - .L_30)
.L_30:
        /*009c*/ 	.word	0x00000000
        /*00a0*/ 	.short	0x0005
        /*00a2*/ 	.short	0x0024
        /*00a4*/ 	.byte	0x00, 0xf0, 0x11, 0x00


	//----- nvinfo : EIATTR_KPARAM_INFO
	.align		4
.L_31:
        /*00a8*/ 	.byte	0x04, 0x17
        /*00aa*/ 	.short	(.L_33 - .L_32)
.L_32:
        /*00ac*/ 	.word	0x00000000
        /*00b0*/ 	.short	0x0004
        /*00b2*/ 	.short	0x0020
        /*00b4*/ 	.byte	0x00, 0xf0, 0x11, 0x00


	//----- nvinfo : EIATTR_KPARAM_INFO
	.align		4
.L_33:
        /*00b8*/ 	.byte	0x04, 0x17
        /*00ba*/ 	.short	(.L_35 - .L_34)
.L_34:
        /*00bc*/ 	.word	0x00000000
        /*00c0*/ 	.short	0x0003
        /*00c2*/ 	.short	0x0018
        /*00c4*/ 	.byte	0x00, 0xf5, 0x21, 0x00


	//----- nvinfo : EIATTR_KPARAM_INFO
	.align		4
.L_35:
        /*00c8*/ 	.byte	0x04, 0x17
        /*00ca*/ 	.short	(.L_37 - .L_36)
.L_36:
        /*00cc*/ 	.word	0x00000000
        /*00d0*/ 	.short	0x0002
        /*00d2*/ 	.short	0x0010
        /*00d4*/ 	.byte	0x00, 0xf5, 0x21, 0x00


	//----- nvinfo : EIATTR_KPARAM_INFO
	.align		4
.L_37:
        /*00d8*/ 	.byte	0x04, 0x17
        /*00da*/ 	.short	(.L_39 - .L_38)
.L_38:
        /*00dc*/ 	.word	0x00000000
        /*00e0*/ 	.short	0x0001
        /*00e2*/ 	.short	0x0008
        /*00e4*/ 	.byte	0x00, 0xf5, 0x21, 0x00


	//----- nvinfo : EIATTR_KPARAM_INFO
	.align		4
.L_39:
        /*00e8*/ 	.byte	0x04, 0x17
        /*00ea*/ 	.short	(.L_41 - .L_40)
.L_40:
        /*00ec*/ 	.word	0x00000000
        /*00f0*/ 	.short	0x0000
        /*00f2*/ 	.short	0x0000
        /*00f4*/ 	.byte	0x00, 0xf5, 0x21, 0x00


	//----- nvinfo : EIATTR_SPARSE_MMA_MASK
	.align		4
.L_41:
        /*00f8*/ 	.byte	0x03, 0x50
        /*00fa*/ 	.short	0x0000


	//----- nvinfo : EIATTR_MAXREG_COUNT
	.align		4
        /*00fc*/ 	.byte	0x03, 0x1b
        /*00fe*/ 	.short	0x00ff


	//----- nvinfo : EIATTR_MERCURY_ISA_VERSION
	.align		4
        /*0100*/ 	.byte	0x03, 0x5f
        /*0102*/ 	.short	0x0101


	//----- nvinfo : EIATTR_VRC_CTA_INIT_COUNT
	.align		4
        /*0104*/ 	.byte	0x02, 0x4a
	.zero		1
	.zero		1


	//----- nvinfo : EIATTR_EXIT_INSTR_OFFSETS
	.align		4
        /*0108*/ 	.byte	0x04, 0x1c
        /*010a*/ 	.short	(.L_43 - .L_42)


	//   ....[0]....
.L_42:
        /*010c*/ 	.word	0x000000c0


	//   ....[1]....
        /*0110*/ 	.word	0x00001700


	//----- nvinfo : EIATTR_CRS_STACK_SIZE
	.align		4
.L_43:
        /*0114*/ 	.byte	0x04, 0x1e
        /*0116*/ 	.short	(.L_45 - .L_44)
.L_44:
        /*0118*/ 	.word	0x00000000


	//----- nvinfo : EIATTR_CBANK_PARAM_SIZE
	.align		4
.L_45:
        /*011c*/ 	.byte	0x03, 0x19
        /*011e*/ 	.short	0x0058


	//----- nvinfo : EIATTR_PARAM_CBANK
	.align		4
        /*0120*/ 	.byte	0x04, 0x0a
        /*0122*/ 	.short	(.L_47 - .L_46)
	.align		4
.L_46:
        /*0124*/ 	.word	index@(.nv.constant0._Z15gpuMatrixConv3DPfS_S_S_iiiiiiS_S_S_ii)
        /*0128*/ 	.short	0x0380
        /*012a*/ 	.short	0x0058


	//----- nvinfo : EIATTR_SW_WAR
	.align		4
.L_47:
        /*012c*/ 	.byte	0x04, 0x36
        /*012e*/ 	.short	(.L_49 - .L_48)
.L_48:
        /*0130*/ 	.word	0x00000008
.L_49:


//--------------------- .nv.callgraph             --------------------------
	.section	.nv.callgraph,"",@"SHT_CUDA_CALLGRAPH"
	.align	4
	.sectionentsize	8
	.align		4
        /*0000*/ 	.word	0x00000000
	.align		4
        /*0004*/ 	.word	0xffffffff
	.align		4
        /*0008*/ 	.word	0x00000000
	.align		4
        /*000c*/ 	.word	0xfffffffe
	.align		4
        /*0010*/ 	.word	0x00000000
	.align		4
        /*0014*/ 	.word	0xfffffffd
	.align		4
        /*0018*/ 	.word	0x00000000
	.align		4
        /*001c*/ 	.word	0xfffffffc


//--------------------- .text._Z15gpuMatrixConv3DPfS_S_S_iiiiiiS_S_S_ii --------------------------
	.section	.text._Z15gpuMatrixConv3DPfS_S_S_iiiiiiS_S_S_ii,"ax",@progbits
	.align	128
        .global         _Z15gpuMatrixConv3DPfS_S_S_iiiiiiS_S_S_ii
        .type           _Z15gpuMatrixConv3DPfS_S_S_iiiiiiS_S_S_ii,@function
        .size           _Z15gpuMatrixConv3DPfS_S_S_iiiiiiS_S_S_ii,(.L_x_26 - _Z15gpuMatrixConv3DPfS_S_S_iiiiiiS_S_S_ii)
        .other          _Z15gpuMatrixConv3DPfS_S_S_iiiiiiS_S_S_ii,@"STO_CUDA_ENTRY STV_DEFAULT"
_Z15gpuMatrixConv3DPfS_S_S_iiiiiiS_S_S_ii:
.text._Z15gpuMatrixConv3DPfS_S_S_iiiiiiS_S_S_ii:
[----:B------:R-:W-:Y:S01]  /*0000*/  LDC R1, c[0x0][0x37c] ;  /* 0x0000df00ff017b82 */ /* 0x000fe20000000800 */
[----:B------:R-:W0:Y:S07]  /*0010*/  S2R R5, SR_TID.X ;  /* 0x0000000000057919 */ /* 0x000e2e0000002100 */
[----:B------:R-:W1:Y:S01]  /*0020*/  LDC R2, c[0x0][0x364] ;  /* 0x0000d900ff027b82 */ /* 0x000e620000000800 */
[----:B------:R-:W2:Y:S01]  /*0030*/  LDCU.64 UR6, c[0x0][0x3b0] ;  /* 0x00007600ff0677ac */ /* 0x000ea20008000a00 */
[----:B------:R-:W1:Y:S06]  /*0040*/  S2R R3, SR_TID.Y ;  /* 0x0000000000037919 */ /* 0x000e6c0000002200 */
[----:B------:R-:W0:Y:S08]  /*0050*/  S2UR UR5, SR_CTAID.X ;  /* 0x00000000000579c3 */ /* 0x000e300000002500 */
[----:B------:R-:W0:Y:S08]  /*0060*/  LDC R0, c[0x0][0x360] ;  /* 0x0000d800ff007b82 */ /* 0x000e300000000800 */
[----:B------:R-:W1:Y:S01]  /*0070*/  S2UR UR4, SR_CTAID.Y ;  /* 0x00000000000479c3 */ /* 0x000e620000002600 */
[----:B0-----:R-:W-:-:S05]  /*0080*/  IMAD R0, R0, UR5, R5 ;  /* 0x0000000500007c24 */ /* 0x001fca000f8e0205 */
[----:B--2---:R-:W-:Y:S01]  /*0090*/  ISETP.GE.AND P0, PT, R0, UR7, PT ;  /* 0x0000000700007c0c */ /* 0x004fe2000bf06270 */
[----:B-1----:R-:W-:-:S05]  /*00a0*/  IMAD R2, R2, UR4, R3 ;  /* 0x0000000402027c24 */ /* 0x002fca000f8e0203 */
[----:B------:R-:W-:-:S13]  /*00b0*/  ISETP.GE.OR P0, PT, R2, UR6, P0 ;  /* 0x0000000602007c0c */ /* 0x000fda0008706670 */
[----:B------:R-:W-:Y:S05]  /*00c0*/  @P0 EXIT ;  /* 0x000000000000094d */ /* 0x000fea0003800000 */
[----:B------:R-:W0:Y:S01]  /*00d0*/  LDCU UR9, c[0x0][0x3a8] ;  /* 0x00007500ff0977ac */ /* 0x000e220008000800 */
[----:B------:R-:W1:Y:S01]  /*00e0*/  S2UR UR17, SR_CTAID.Z ;  /* 0x00000000001179c3 */ /* 0x000e620000002700 */
[----:B------:R-:W-:Y:S01]  /*00f0*/  HFMA2 R33, -RZ, RZ, 0, 0 ;  /* 0x00000000ff217431 */ /* 0x000fe200000001ff */
[----:B------:R-:W2:Y:S01]  /*0100*/  LDCU.64 UR18, c[0x0][0x358] ;  /* 0x00006b00ff1277ac */ /* 0x000ea20008000a00 */
[----:B0-----:R-:W-:-:S09]  /*0110*/  UISETP.GE.AND UP0, UPT, UR9, 0x1, UPT ;  /* 0x000000010900788c */ /* 0x001fd2000bf06270 */
[----:B-12---:R-:W-:Y:S05]  /*0120*/  BRA.U !UP0, `(.L_x_0) ;  /* 0x0000001108947547 */ /* 0x006fea000b800000 */
[----:B------:R-:W0:Y:S02]  /*0130*/  LDCU UR8, c[0x0][0x3ac] ;  /* 0x00007580ff0877ac */ /* 0x000e240008000800 */
[----:B0-----:R-:W-:-:S09]  /*0140*/  UISETP.GE.AND UP0, UPT, UR8, 0x1, UPT ;  /* 0x000000010800788c */ /* 0x001fd2000bf06270 */
[----:B------:R-:W-:Y:S05]  /*0150*/  BRA.U !UP0, `(.L_x_0) ;  /* 0x0000001108887547 */ /* 0x000fea000b800000 */
[----:B------:R-:W0:Y:S01]  /*0160*/  LDCU.64 UR4, c[0x0][0x3d0] ;  /* 0x00007a00ff0477ac */ /* 0x000e220008000a00 */
[----:B------:R-:W-:Y:S01]  /*0170*/  IMAD.MOV.U32 R33, RZ, RZ, RZ ;  /* 0x000000ffff217224 */ /* 0x000fe200078e00ff */
[----:B------:R-:W1:Y:S01]  /*0180*/  LDCU.64 UR6, c[0x0][0x3a0] ;  /* 0x00007400ff0677ac */ /* 0x000e620008000a00 */
[----:B------:R-:W-:Y:S02]  /*0190*/  UIMAD UR24, UR17, UR8, URZ ;  /* 0x00000008111872a4 */ /* 0x000fe4000f8e02ff */
[----:B------:R-:W-:Y:S02]  /*01a0*/  UIMAD UR25, UR9, UR9, URZ ;  /* 0x00000009091972a4 */ /* 0x000fe4000f8e02ff */
[----:B------:R-:W-:Y:S02]  /*01b0*/  ULOP3.LUT UR8, UR8, 0x7ffffff8, URZ, 0xc0, !UPT ;  /* 0x7ffffff808087892 */ /* 0x000fe4000f8ec0ff */
[----:B------:R-:W-:Y:S02]  /*01c0*/  UIMAD UR9, UR24, UR9, UR9 ;  /* 0x00000009180972a4 */ /* 0x000fe4000f8e0209 */
[----:B------:R-:W-:Y:S01]  /*01d0*/  UIADD3 UR26, UPT, UPT, UR24, 0x7, URZ ;  /* 0x00000007181a7890 */ /* 0x000fe2000fffe0ff */
[----:B0-----:R-:W-:Y:S01]  /*01e0*/  IMAD R4, R2, UR4, RZ ;  /* 0x0000000402047c24 */ /* 0x001fe2000f8e02ff */
[----:B------:R-:W-:Y:S01]  /*01f0*/  UMOV UR4, URZ ;  /* 0x000000ff00047c82 */ /* 0x000fe20008000000 */
[----:B------:R-:W-:-:S02]  /*0200*/  IMAD R5, R0, UR5, RZ ;  /* 0x0000000500057c24 */ /* 0x000fc4000f8e02ff */
[----:B-1----:R-:W-:Y:S01]  /*0210*/  IMAD.U32 R3, RZ, RZ, UR6 ;  /* 0x00000006ff037e24 */ /* 0x002fe2000f8e00ff */
[----:B------:R-:W-:Y:S01]  /*0220*/  IADD3 R6, PT, PT, R4, UR6, RZ ;  /* 0x0000000604067c10 */ /* 0x000fe2000fffe0ff */
[----:B------:R-:W-:Y:S02]  /*0230*/  UIMAD UR7, UR6, UR7, URZ ;  /* 0x00000007060772a4 */ /* 0x000fe4000f8e02ff */
[C-C-:B------:R-:W-:Y:S01]  /*0240*/  IMAD R8, R3.reuse, 0x3, R4.reuse ;  /* 0x0000000303087824 */ /* 0x140fe200078e0204 */
[C---:B------:R-:W-:Y:S01]  /*0250*/  LEA R7, R3.reuse, R4, 0x1 ;  /* 0x0000000403077211 */ /* 0x040fe200078e08ff */
[C-C-:B------:R-:W-:Y:S02]  /*0260*/  IMAD R9, R3.reuse, 0x4, R4.reuse ;  /* 0x0000000403097824 */ /* 0x140fe400078e0204 */
[C-C-:B------:R-:W-:Y:S02]  /*0270*/  IMAD R10, R3.reuse, 0x5, R4.reuse ;  /* 0x00000005030a7824 */ /* 0x140fe400078e0204 */
[----:B------:R-:W-:-:S02]  /*0280*/  IMAD R11, R3, 0x6, R4 ;  /* 0x00000006030b7824 */ /* 0x000fc400078e0204 */
[----:B------:R-:W-:-:S07]  /*0290*/  IMAD R12, R3, 0x7, R4 ;  /* 0x00000007030c7824 */ /* 0x000fce00078e0204 */
.L_x_7:
[----:B------:R-:W0:Y:S01]  /*02a0*/  LDCU UR5, c[0x0][0x3a4] ;  /* 0x00007480ff0577ac */ /* 0x000e220008000800 */
[----:B------:R-:W-:Y:S01]  /*02b0*/  IADD3 R16, PT, PT, R6, UR4, RZ ;  /* 0x0000000406107c10 */ /* 0x000fe2000fffe0ff */
[----:B------:R-:W-:Y:S01]  /*02c0*/  VIADD R22, R9, UR4 ;  /* 0x0000000409167c36 */ /* 0x000fe20008000000 */
[----:B------:R-:W-:Y:S01]  /*02d0*/  IADD3 R24, PT, PT, R10, UR4, RZ ;  /* 0x000000040a187c10 */ /* 0x000fe2000fffe0ff */
[----:B------:R-:W1:Y:S01]  /*02e0*/  LDCU UR10, c[0x0][0x3a8] ;  /* 0x00007500ff0a77ac */ /* 0x000e620008000800 */
[----:B------:R-:W-:Y:S01]  /*02f0*/  IADD3 R20, PT, PT, R8, UR4, RZ ;  /* 0x0000000408147c10 */ /* 0x000fe2000fffe0ff */
[----:B------:R-:W-:Y:S01]  /*0300*/  VIADD R18, R7, UR4 ;  /* 0x0000000407127c36 */ /* 0x000fe20008000000 */
[----:B------:R-:W-:Y:S01]  /*0310*/  IADD3 R28, PT, PT, R12, UR4, RZ ;  /* 0x000000040c1c7c10 */ /* 0x000fe2000fffe0ff */
[----:B------:R-:W-:Y:S01]  /*0320*/  VIADD R26, R11, UR4 ;  /* 0x000000040b1a7c36 */ /* 0x000fe20008000000 */
[----:B------:R-:W-:Y:S01]  /*0330*/  UIADD3 UR27, UPT, UPT, UR24, 0x3, URZ ;  /* 0x00000003181b7890 */ /* 0x000fe2000fffe0ff */
[----:B------:R-:W-:Y:S01]  /*0340*/  VIADD R14, R4, UR4 ;  /* 0x00000004040e7c36 */ /* 0x000fe20008000000 */
[----:B------:R-:W-:-:S02]  /*0350*/  UIADD3 UR28, UPT, UPT, UR24, 0x2, URZ ;  /* 0x00000002181c7890 */ /* 0x000fc4000fffe0ff */
[----:B------:R-:W-:Y:S02]  /*0360*/  UIADD3 UR29, UPT, UPT, UR24, 0x4, URZ ;  /* 0x00000004181d7890 */ /* 0x000fe4000fffe0ff */
[----:B------:R-:W-:Y:S02]  /*0370*/  UIADD3 UR30, UPT, UPT, UR24, 0x5, URZ ;  /* 0x00000005181e7890 */ /* 0x000fe4000fffe0ff */
[----:B------:R-:W-:Y:S01]  /*0380*/  UIADD3 UR31, UPT, UPT, UR24, 0x6, URZ ;  /* 0x00000006181f7890 */ /* 0x000fe2000fffe0ff */
[--C-:B0-----:R-:W-:Y:S02]  /*0390*/  IMAD R17, R22, UR5, R5.reuse ;  /* 0x0000000516117c24 */ /* 0x101fe4000f8e0205 */
[--C-:B------:R-:W-:Y:S02]  /*03a0*/  IMAD R13, R16, UR5, R5.reuse ;  /* 0x00000005100d7c24 */ /* 0x100fe4000f8e0205 */
[--C-:B------:R-:W-:Y:S01]  /*03b0*/  IMAD R22, R24, UR5, R5.reuse ;  /* 0x0000000518167c24 */ /* 0x100fe2000f8e0205 */
[----:B-1----:R-:W-:Y:S01]  /*03c0*/  UIMAD UR10, UR24, UR10, UR4 ;  /* 0x0000000a180a72a4 */ /* 0x002fe2000f8e0204 */
[----:B------:R-:W-:-:S02]  /*03d0*/  IMAD R15, R18, UR5, R5 ;  /* 0x00000005120f7c24 */ /* 0x000fc4000f8e0205 */
[--C-:B------:R-:W-:Y:S02]  /*03e0*/  IMAD R16, R20, UR5, R5.reuse ;  /* 0x0000000514107c24 */ /* 0x100fe4000f8e0205 */
[--C-:B------:R-:W-:Y:S02]  /*03f0*/  IMAD R23, R26, UR5, R5.reuse ;  /* 0x000000051a177c24 */ /* 0x100fe4000f8e0205 */
[--C-:B------:R-:W-:Y:S02]  /*0400*/  IMAD R24, R28, UR5, R5.reuse ;  /* 0x000000051c187c24 */ /* 0x100fe4000f8e0205 */
[----:B------:R-:W-:Y:S01]  /*0410*/  IMAD R25, R14, UR5, R5 ;  /* 0x000000050e197c24 */ /* 0x000fe2000f8e0205 */
[----:B------:R-:W-:-:S06]  /*0420*/  UMOV UR5, URZ ;  /* 0x000000ff00057c82 */ /* 0x000fcc0008000000 */
.L_x_6:
[----:B------:R-:W0:Y:S02]  /*0430*/  LDCU UR6, c[0x0][0x3ac] ;  /* 0x00007580ff0677ac */ /* 0x000e240008000800 */
[----:B0-----:R-:W-:-:S03]  /*0440*/  UISETP.GE.U32.AND UP0, UPT, UR6, 0x8, UPT ;  /* 0x000000080600788c */ /* 0x001fc6000bf06070 */
[----:B------:R-:W-:-:S06]  /*0450*/  UMOV UR6, URZ ;  /* 0x000000ff00067c82 */ /* 0x000fcc0008000000 */
[----:B------:R-:W-:Y:S05]  /*0460*/  BRA.U !UP0, `(.L_x_1) ;  /* 0x0000000508c87547 */ /* 0x000fea000b800000 */
[----:B------:R-:W0:Y:S01]  /*0470*/  LDCU UR6, c[0x0][0x3a8] ;  /* 0x00007500ff0677ac */ /* 0x000e220008000800 */
[----:B------:R-:W-:Y:S01]  /*0480*/  IADD3 R3, PT, PT, R13, UR5, RZ ;  /* 0x000000050d037c10 */ /* 0x000fe2000fffe0ff */
[----:B------:R-:W-:Y:S01]  /*0490*/  VIADD R26, R15, UR5 ;  /* 0x000000050f1a7c36 */ /* 0x000fe20008000000 */
[----:B------:R-:W-:Y:S01]  /*04a0*/  IADD3 R27, PT, PT, R16, UR5, RZ ;  /* 0x00000005101b7c10 */ /* 0x000fe2000fffe0ff */
[----:B------:R-:W1:Y:S01]  /*04b0*/  LDCU UR16, c[0x0][0x3a8] ;  /* 0x00007500ff1077ac */ /* 0x000e620008000800 */
[----:B------:R-:W-:Y:S01]  /*04c0*/  VIADD R28, R17, UR5 ;  /* 0x00000005111c7c36 */ /* 0x000fe20008000000 */
[----:B------:R-:W-:Y:S01]  /*04d0*/  IADD3 R29, PT, PT, R22, UR5, RZ ;  /* 0x00000005161d7c10 */ /* 0x000fe2000fffe0ff */
[----:B------:R-:W-:Y:S01]  /*04e0*/  VIADD R30, R23, UR5 ;  /* 0x00000005171e7c36 */ /* 0x000fe20008000000 */
[----:B------:R-:W-:Y:S01]  /*04f0*/  UIADD3 UR15, UPT, UPT, UR9, UR4, URZ ;  /* 0x00000004090f7290 */ /* 0x000fe2000fffe0ff */
[----:B------:R-:W-:Y:S01]  /*0500*/  IADD3 R31, PT, PT, R24, UR5, RZ ;  /* 0x00000005181f7c10 */ /* 0x000fe2000fffe0ff */
[----:B------:R-:W-:Y:S01]  /*0510*/  VIADD R32, R25, UR5 ;  /* 0x0000000519207c36 */ /* 0x000fe20008000000 */
[----:B------:R-:W-:Y:S01]  /*0520*/  UIADD3 UR35, UPT, UPT, -UR8, URZ, URZ ;  /* 0x000000ff08237290 */ /* 0x000fe2000fffe1ff */
[----:B------:R-:W2:Y:S01]  /*0530*/  LDCU.128 UR20, c[0x0][0x380] ;  /* 0x00007000ff1477ac */ /* 0x000ea20008000c00 */
[----:B0-----:R-:W-:-:S02]  /*0540*/  UIMAD UR12, UR27, UR6, UR4 ;  /* 0x000000061b0c72a4 */ /* 0x001fc4000f8e0204 */
[----:B------:R-:W-:Y:S02]  /*0550*/  UIMAD UR13, UR29, UR6, UR4 ;  /* 0x000000061d0d72a4 */ /* 0x000fe4000f8e0204 */
[----:B------:R-:W-:Y:S02]  /*0560*/  UIMAD UR11, UR28, UR6, UR4 ;  /* 0x000000061c0b72a4 */ /* 0x000fe4000f8e0204 */
[----:B------:R-:W-:Y:S02]  /*0570*/  UIMAD UR14, UR30, UR6, UR4 ;  /* 0x000000061e0e72a4 */ /* 0x000fe4000f8e0204 */
[----:B------:R-:W-:Y:S02]  /*0580*/  UIMAD UR32, UR31, UR6, UR4 ;  /* 0x000000061f2072a4 */ /* 0x000fe4000f8e0204 */
[----:B------:R-:W-:Y:S02]  /*0590*/  UIMAD UR33, UR26, UR6, UR4 ;  /* 0x000000061a2172a4 */ /* 0x000fe4000f8e0204 */
[----:B-1----:R-:W-:-:S02]  /*05a0*/  UIMAD UR6, UR15, UR16, UR5 ;  /* 0x000000100f0672a4 */ /* 0x002fc4000f8e0205 */
[----:B------:R-:W-:Y:S02]  /*05b0*/  UIMAD UR34, UR10, UR16, UR5 ;  /* 0x000000100a2272a4 */ /* 0x000fe4000f8e0205 */
[----:B------:R-:W-:Y:S02]  /*05c0*/  UIMAD UR11, UR11, UR16, UR5 ;  /* 0x000000100b0b72a4 */ /* 0x000fe4000f8e0205 */
[----:B------:R-:W-:Y:S02]  /*05d0*/  UIMAD UR12, UR12, UR16, UR5 ;  /* 0x000000100c0c72a4 */ /* 0x000fe4000f8e0205 */
[----:B------:R-:W-:Y:S02]  /*05e0*/  UIMAD UR13, UR13, UR16, UR5 ;  /* 0x000000100d0d72a4 */ /* 0x000fe4000f8e0205 */
[----:B------:R-:W-:Y:S02]  /*05f0*/  UIMAD UR14, UR14, UR16, UR5 ;  /* 0x000000100e0e72a4 */ /* 0x000fe4000f8e0205 */
[----:B------:R-:W-:-:S02]  /*0600*/  UIMAD UR15, UR32, UR16, UR5 ;  /* 0x00000010200f72a4 */ /* 0x000fc4000f8e0205 */
[----:B--2---:R-:W-:-:S12]  /*0610*/  UIMAD UR16, UR33, UR16, UR5 ;  /* 0x00000010211072a4 */ /* 0x004fd8000f8e0205 */
.L_x_2:
[----:B------:R-:W-:Y:S01]  /*0620*/  HFMA2 R19, -RZ, RZ, 0, 2.384185791015625e-07 ;  /* 0x00000004ff137431 */ /* 0x000fe200000001ff */
[----:B------:R-:W-:Y:S01]  /*0630*/  UIMAD.WIDE UR32, UR34, 0x4, UR22 ;  /* 0x00000004222078a5 */ /* 0x000fe2000f8e0216 */
[----:B------:R-:W-:-:S05]  /*0640*/  IMAD.MOV.U32 R34, RZ, RZ, 0x4 ;  /* 0x00000004ff227424 */ /* 0x000fca00078e00ff */
[----:B------:R-:W-:Y:S01]  /*0650*/  IMAD.U32 R20, RZ, RZ, UR32 ;  /* 0x00000020ff147e24 */ /* 0x000fe2000f8e00ff */
[----:B------:R-:W-:Y:S01]  /*0660*/  MOV R21, UR33 ;  /* 0x0000002100157c02 */ /* 0x000fe20008000f00 */
[----:B------:R-:W-:Y:S01]  /*0670*/  UIMAD.WIDE UR32, UR6, 0x4, UR22 ;  /* 0x00000004062078a5 */ /* 0x000fe2000f8e0216 */
[----:B------:R-:W-:-:S03]  /*0680*/  IMAD.WIDE R18, R32, R19, UR20 ;  /* 0x0000001420127e25 */ /* 0x000fc6000f8e0213 */
[----:B------:R0:W2:Y:S02]  /*0690*/  LDG.E R36, desc[UR18][R20.64] ;  /* 0x0000001214247981 */ /* 0x0000a4000c1e1900 */
[----:B------:R-:W-:Y:S02]  /*06a0*/  IMAD.U32 R35, RZ, RZ, UR33 ;  /* 0x00000021ff237e24 */ /* 0x000fe4000f8e00ff */
[----:B------:R1:W2:Y:S01]  /*06b0*/  LDG.E R18, desc[UR18][R18.64] ;  /* 0x0000001212127981 */ /* 0x0002a2000c1e1900 */
[----:B0-----:R-:W-:Y:S01]  /*06c0*/  IMAD.WIDE R20, R3, R34, UR20 ;  /* 0x0000001403147e25 */ /* 0x001fe2000f8e0222 */
[----:B------:R-:W-:-:S05]  /*06d0*/  MOV R34, UR32 ;  /* 0x0000002000227c02 */ /* 0x000fca0008000f00 */
[----:B------:R-:W3:Y:S04]  /*06e0*/  LDG.E R20, desc[UR18][R20.64] ;  /* 0x0000001214147981 */ /* 0x000ee8000c1e1900 */
[----:B------:R-:W3:Y:S01]  /*06f0*/  LDG.E R35, desc[UR18][R34.64] ;  /* 0x0000001222237981 */ /* 0x000ee2000c1e1900 */
[----:B------:R-:W-:Y:S01]  /*0700*/  UIMAD.WIDE UR32, UR11, 0x4, UR22 ;  /* 0x000000040b2078a5 */ /* 0x000fe2000f8e0216 */
[----:B------:R-:W-:-:S05]  /*0710*/  MOV R37, 0x4 ;  /* 0x0000000400257802 */ /* 0x000fca0000000f00 */
[----:B-1----:R-:W-:Y:S02]  /*0720*/  IMAD.U32 R19, RZ, RZ, UR33 ;  /* 0x00000021ff137e24 */ /* 0x002fe4000f8e00ff */
[----:B--2---:R-:W-:Y:S01]  /*0730*/  FFMA R33, R18, R36, R33 ;  /* 0x0000002412217223 */ /* 0x004fe20000000021 */
[----:B------:R-:W-:Y:S01]  /*0740*/  MOV R18, UR32 ;  /* 0x0000002000127c02 */ /* 0x000fe20008000f00 */
[----:B------:R-:W-:Y:S01]  /*0750*/  UIMAD.WIDE UR32, UR12, 0x4, UR22 ;  /* 0x000000040c2078a5 */ /* 0x000fe2000f8e0216 */
[----:B------:R-:W-:-:S03]  /*0760*/  IMAD.WIDE R36, R26, R37, UR20 ;  /* 0x000000141a247e25 */ /* 0x000fc6000f8e0225 */
[----:B------:R-:W2:Y:S01]  /*0770*/  LDG.E R19, desc[UR18][R18.64] ;  /* 0x0000001212137981 */ /* 0x000ea2000c1e1900 */
[----:B---3--:R-:W-:Y:S01]  /*0780*/  FFMA R33, R20, R35, R33 ;  /* 0x0000002314217223 */ /* 0x008fe20000000021 */
[----:B------:R-:W-:Y:S02]  /*0790*/  HFMA2 R20, -RZ, RZ, 0, 2.384185791015625e-07 ;  /* 0x00000004ff147431 */ /* 0x000fe400000001ff */
[----:B------:R-:W-:Y:S01]  /*07a0*/  IMAD.U32 R21, RZ, RZ, UR33 ;  /* 0x00000021ff157e24 */ /* 0x000fe2000f8e00ff */
[----:B------:R0:W2:Y:S02]  /*07b0*/  LDG.E R36, desc[UR18][R36.64] ;  /* 0x0000001224247981 */ /* 0x0000a4000c1e1900 */
[----:B------:R-:W-:Y:S01]  /*07c0*/  IMAD.WIDE R34, R27, R20, UR20 ;  /* 0x000000141b227e25 */ /* 0x000fe2000f8e0214 */
[----:B------:R-:W-:-:S05]  /*07d0*/  MOV R20, UR32 ;  /* 0x0000002000147c02 */ /* 0x000fca0008000f00 */
[----:B------:R-:W3:Y:S04]  /*07e0*/  LDG.E R34, desc[UR18][R34.64] ;  /* 0x0000001222227981 */ /* 0x000ee8000c1e1900 */
[----:B------:R-:W3:Y:S01]  /*07f0*/  LDG.E R21, desc[UR18][R20.64] ;  /* 0x0000001214157981 */ /* 0x000ee2000c1e1900 */
[----:B------:R-:W-:Y:S01]  /*0800*/  UIMAD.WIDE UR32, UR13, 0x4, UR22 ;  /* 0x000000040d2078a5 */ /* 0x000fe2000f8e0216 */
[----:B0-----:R-:W-:-:S05]  /*0810*/  MOV R37, 0x4 ;  /* 0x0000000400257802 */ /* 0x001fca0000000f00 */
[----:B------:R-:W-:Y:S01]  /*0820*/  MOV R18, UR32 ;  /* 0x0000002000127c02 */ /* 0x000fe20008000f00 */
[----:B--2---:R-:W-:Y:S01]  /*0830*/  FFMA R33, R36, R19, R33 ;  /* 0x0000001324217223 */ /* 0x004fe20000000021 */
[----:B------:R-:W-:Y:S01]  /*0840*/  IMAD.U32 R19, RZ, RZ, UR33 ;  /* 0x00000021ff137e24 */ /* 0x000fe2000f8e00ff */
[----:B------:R-:W-:Y:S01]  /*0850*/  UIMAD.WIDE UR32, UR14, 0x4, UR22 ;  /* 0x000000040e2078a5 */ /* 0x000fe2000f8e0216 */
[----:B------:R-:W-:-:S04]  /*0860*/  IMAD.WIDE R36, R28, R37, UR20 ;  /* 0x000000141c247e25 */ /* 0x000fc8000f8e0225 */
[----:B------:R-:W2:Y:S01]  /*0870*/  LDG.E R19, desc[UR18][R18.64] ;  /* 0x0000001212137981 */ /* 0x000ea2000c1e1900 */
[----:B---3--:R-:W-:Y:S01]  /*0880*/  FFMA R33, R34, R21, R33 ;  /* 0x0000001522217223 */ /* 0x008fe20000000021 */
[----:B------:R-:W-:Y:S02]  /*0890*/  HFMA2 R34, -RZ, RZ, 0, 2.384185791015625e-07 ;  /* 0x00000004ff227431 */ /* 0x000fe400000001ff */
[----:B------:R-:W-:Y:S01]  /*08a0*/  IMAD.U32 R21, RZ, RZ, UR33 ;  /* 0x00000021ff157e24 */ /* 0x000fe2000f8e00ff */
[----:B------:R-:W-:Y:S01]  /*08b0*/  MOV R20, UR32 ;  /* 0x0000002000147c02 */ /* 0x000fe20008000f00 */
[----:B------:R0:W2:Y:S04]  /*08c0*/  LDG.E R36, desc[UR18][R36.64] ;  /* 0x0000001224247981 */ /* 0x0000a8000c1e1900 */
[----:B------:R-:W3:Y:S01]  /*08d0*/  LDG.E R21, desc[UR18][R20.64] ;  /* 0x0000001214157981 */ /* 0x000ee2000c1e1900 */
[----:B------:R-:W-:-:S06]  /*08e0*/  IMAD.WIDE R34, R29, R34, UR20 ;  /* 0x000000141d227e25 */ /* 0x000fcc000f8e0222 */
        /* <DEDUP_REMOVED lines=8> */
[----:B------:R0:W2:Y:S01]  /*0970*/  LDG.E R19, desc[UR18][R18.64] ;  /* 0x0000001212137981 */ /* 0x0000a2000c1e1900 */
[----:B---3--:R-:W-:Y:S01]  /*0980*/  FFMA R33, R34, R21, R33 ;  /* 0x0000001522217223 */ /* 0x008fe20000000021 */
[----:B------:R-:W-:Y:S02]  /*0990*/  HFMA2 R34, -RZ, RZ, 0, 2.384185791015625e-07 ;  /* 0x00000004ff227431 */ /* 0x000fe400000001ff */
[----:B------:R-:W2:Y:S01]  /*09a0*/  LDG.E R36, desc[UR18][R36.64] ;  /* 0x0000001224247981 */ /* 0x000ea2000c1e1900 */
[----:B------:R-:W-:Y:S01]  /*09b0*/  IMAD.U32 R21, RZ, RZ, UR33 ;  /* 0x00000021ff157e24 */ /* 0x000fe2000f8e00ff */
[----:B------:R-:W-:-:S05]  /*09c0*/  MOV R20, UR32 ;  /* 0x0000002000147c02 */ /* 0x000fca0008000f00 */
[----:B------:R-:W3:Y:S01]  /*09d0*/  LDG.E R21, desc[UR18][R20.64] ;  /* 0x0000001214157981 */ /* 0x000ee2000c1e1900 */
[----:B------:R-:W-:-:S06]  /*09e0*/  IMAD.WIDE R34, R31, R34, UR20 ;  /* 0x000000141f227e25 */ /* 0x000fcc000f8e0222 */
[----:B------:R-:W3:Y:S01]  /*09f0*/  LDG.E R34, desc[UR18][R34.64] ;  /* 0x0000001222227981 */ /* 0x000ee2000c1e1900 */
[----:B------:R-:W-:-:S04]  /*0a00*/  UIADD3 UR35, UPT, UPT, UR35, 0x8, URZ ;  /* 0x0000000823237890 */ /* 0x000fc8000fffe0ff */
[----:B------:R-:W-:Y:S01]  /*0a10*/  UISETP.NE.AND UP0, UPT, UR35, URZ, UPT ;  /* 0x000000ff2300728c */ /* 0x000fe2000bf05270 */
[----:B0-----:R-:W-:Y:S01]  /*0a20*/  MOV R18, UR7 ;  /* 0x0000000700127c02 */ /* 0x001fe20008000f00 */
[----:B------:R-:W-:-:S03]  /*0a30*/  ULEA UR6, UR25, UR6, 0x3 ;  /* 0x0000000619067291 */ /* 0x000fc6000f8e18ff */
[C---:B------:R-:W-:Y:S01]  /*0a40*/  LEA R29, R18.reuse, R29, 0x3 ;  /* 0x0000001d121d7211 */ /* 0x040fe200078e18ff */
[C---:B------:R-:W-:Y:S01]  /*0a50*/  IMAD R27, R18.reuse, 0x8, R27 ;  /* 0x00000008121b7824 */ /* 0x040fe200078e021b */
[----:B------:R-:W-:Y:S01]  /*0a60*/  LEA R31, R18, R31, 0x3 ;  /* 0x0000001f121f7211 */ /* 0x000fe200078e18ff */
[----:B------:R-:W-:Y:S02]  /*0a70*/  ULEA UR11, UR25, UR11, 0x3 ;  /* 0x0000000b190b7291 */ /* 0x000fe4000f8e18ff */
[----:B------:R-:W-:Y:S02]  /*0a80*/  ULEA UR12, UR25, UR12, 0x3 ;  /* 0x0000000c190c7291 */ /* 0x000fe4000f8e18ff */
[----:B------:R-:W-:Y:S02]  /*0a90*/  ULEA UR13, UR25, UR13, 0x3 ;  /* 0x0000000d190d7291 */ /* 0x000fe4000f8e18ff */
[----:B------:R-:W-:Y:S02]  /*0aa0*/  ULEA UR14, UR25, UR14, 0x3 ;  /* 0x0000000e190e7291 */ /* 0x000fe4000f8e18ff */
[----:B------:R-:W-:-:S02]  /*0ab0*/  ULEA UR15, UR25, UR15, 0x3 ;  /* 0x0000000f190f7291 */ /* 0x000fc4000f8e18ff */
[----:B------:R-:W-:Y:S02]  /*0ac0*/  ULEA UR16, UR25, UR16, 0x3 ;  /* 0x0000001019107291 */ /* 0x000fe4000f8e18ff */
[----:B------:R-:W-:Y:S01]  /*0ad0*/  ULEA UR34, UR25, UR34, 0x3 ;  /* 0x0000002219227291 */ /* 0x000fe2000f8e18ff */
[----:B--2---:R-:W-:Y:S01]  /*0ae0*/  FFMA R33, R36, R19, R33 ;  /* 0x0000001324217223 */ /* 0x004fe20000000021 */
[----:B------:R-:W-:Y:S01]  /*0af0*/  IMAD.U32 R19, RZ, RZ, UR7 ;  /* 0x00000007ff137e24 */ /* 0x000fe2000f8e00ff */
[----:B------:R-:W-:-:S03]  /*0b00*/  MOV R36, UR7 ;  /* 0x0000000700247c02 */ /* 0x000fc60008000f00 */
[C---:B------:R-:W-:Y:S01]  /*0b10*/  IMAD R30, R19.reuse, 0x8, R30 ;  /* 0x00000008131e7824 */ /* 0x040fe200078e021e */
[----:B------:R-:W-:Y:S02]  /*0b20*/  LEA R3, R36, R3, 0x3 ;  /* 0x0000000324037211 */ /* 0x000fe400078e18ff */
[C---:B------:R-:W-:Y:S02]  /*0b30*/  LEA R26, R19.reuse, R26, 0x3 ;  /* 0x0000001a131a7211 */ /* 0x040fe400078e18ff */
[C---:B------:R-:W-:Y:S02]  /*0b40*/  LEA R28, R19.reuse, R28, 0x3 ;  /* 0x0000001c131c7211 */ /* 0x040fe400078e18ff */
[----:B------:R-:W-:Y:S01]  /*0b50*/  LEA R32, R19, R32, 0x3 ;  /* 0x0000002013207211 */ /* 0x000fe200078e18ff */
[----:B---3--:R-:W-:Y:S01]  /*0b60*/  FFMA R33, R34, R21, R33 ;  /* 0x0000001522217223 */ /* 0x008fe20000000021 */
[----:B------:R-:W-:Y:S06]  /*0b70*/  BRA.U UP0, `(.L_x_2) ;  /* 0xfffffff900a87547 */ /* 0x000fec000b83ffff */
[----:B------:R-:W-:-:S05]  /*0b80*/  UMOV UR6, UR8 ;  /* 0x0000000800067c82 */ /* 0x000fca0008000000 */
.L_x_1:
[----:B------:R-:W0:Y:S02]  /*0b90*/  LDCU UR11, c[0x0][0x3ac] ;  /* 0x00007580ff0b77ac */ /* 0x000e240008000800 */
[----:B0-----:R-:W-:-:S04]  /*0ba0*/  ULOP3.LUT UR12, UR11, 0x7, URZ, 0xc0, !UPT ;  /* 0x000000070b0c7892 */ /* 0x001fc8000f8ec0ff */
[----:B------:R-:W-:-:S09]  /*0bb0*/  UISETP.NE.AND UP0, UPT, UR12, URZ, UPT ;  /* 0x000000ff0c00728c */ /* 0x000fd2000bf05270 */
[----:B------:R-:W-:Y:S05]  /*0bc0*/  BRA.U !UP0, `(.L_x_3) ;  /* 0x0000000508d07547 */ /* 0x000fea000b800000 */
[----:B------:R-:W-:Y:S02]  /*0bd0*/  ULOP3.LUT UR32, UR11, 0x3, URZ, 0xc0, !UPT ;  /* 0x000000030b207892 */ /* 0x000fe4000f8ec0ff */
[----:B------:R-:W-:Y:S02]  /*0be0*/  UIADD3 UR11, UPT, UPT, UR12, -0x1, URZ ;  /* 0xffffffff0c0b7890 */ /* 0x000fe4000fffe0ff */
[----:B------:R-:W-:Y:S02]  /*0bf0*/  UISETP.NE.AND UP1, UPT, UR32, URZ, UPT ;  /* 0x000000ff2000728c */ /* 0x000fe4000bf25270 */
[----:B------:R-:W-:-:S09]  /*0c00*/  UISETP.GE.U32.AND UP0, UPT, UR11, 0x3, UPT ;  /* 0x000000030b00788c */ /* 0x000fd2000bf06070 */
[----:B------:R-:W-:Y:S05]  /*0c10*/  BRA.U !UP0, `(.L_x_4) ;  /* 0x0000000108dc7547 */ /* 0x000fea000b800000 */
[----:B------:R-:W0:Y:S01]  /*0c20*/  LDCU UR16, c[0x0][0x3a8] ;  /* 0x00007500ff1077ac */ /* 0x000e220008000800 */
[----:B------:R-:W-:Y:S01]  /*0c30*/  IADD3 R35, PT, PT, R5, UR5, RZ ;  /* 0x0000000505237c10 */ /* 0x000fe2000fffe0ff */
[----:B------:R-:W-:Y:S01]  /*0c40*/  HFMA2 R21, -RZ, RZ, 0, 2.384185791015625e-07 ;  /* 0x00000004ff157431 */ /* 0x000fe200000001ff */
[----:B------:R-:W-:Y:S01]  /*0c50*/  MOV R27, 0x4 ;  /* 0x00000004001b7802 */ /* 0x000fe20000000f00 */
[----:B------:R-:W1:Y:S01]  /*0c60*/  LDCU.64 UR34, c[0x0][0x3a0] ;  /* 0x00007400ff2277ac */ /* 0x000e620008000a00 */
[----:B------:R-:W2:Y:S01]  /*0c70*/  LDCU.128 UR20, c[0x0][0x380] ;  /* 0x00007000ff1477ac */ /* 0x000ea20008000c00 */
[----:B------:R-:W-:-:S04]  /*0c80*/  UIADD3 UR11, UPT, UPT, UR24, UR6, URZ ;  /* 0x00000006180b7290 */ /* 0x000fc8000fffe0ff */
[----:B0-----:R-:W-:Y:S01]  /*0c90*/  UIMAD UR11, UR11, UR16, UR4 ;  /* 0x000000100b0b72a4 */ /* 0x001fe2000f8e0204 */
[----:B-1----:R-:W-:-:S03]  /*0ca0*/  IMAD.U32 R3, RZ, RZ, UR34 ;  /* 0x00000022ff037e24 */ /* 0x002fc6000f8e00ff */
[----:B------:R-:W-:Y:S02]  /*0cb0*/  UIMAD UR12, UR11, UR16, UR5 ;  /* 0x000000100b0c72a4 */ /* 0x000fe4000f8e0205 */
[----:B------:R-:W-:Y:S01]  /*0cc0*/  UIADD3 UR11, UPT, UPT, UR11, UR16, URZ ;  /* 0x000000100b0b7290 */ /* 0x000fe2000fffe0ff */
[----:B------:R-:W-:Y:S01]  /*0cd0*/  IMAD R18, R3, UR6, R14 ;  /* 0x0000000603127c24 */ /* 0x000fe2000f8e020e */
[----:B--2---:R-:W-:Y:S02]  /*0ce0*/  UIMAD.WIDE UR12, UR12, 0x4, UR22 ;  /* 0x000000040c0c78a5 */ /* 0x004fe4000f8e0216 */
[----:B------:R-:W-:Y:S01]  /*0cf0*/  UIMAD UR14, UR11, UR16, UR5 ;  /* 0x000000100b0e72a4 */ /* 0x000fe2000f8e0205 */
[C---:B------:R-:W-:Y:S01]  /*0d00*/  IMAD R26, R18.reuse, UR35, R35 ;  /* 0x00000023121a7c24 */ /* 0x040fe2000f8e0223 */
[----:B------:R-:W-:Y:S01]  /*0d10*/  UIADD3 UR11, UPT, UPT, UR11, UR16, URZ ;  /* 0x000000100b0b7290 */ /* 0x000fe2000fffe0ff */
[----:B------:R-:W-:Y:S01]  /*0d20*/  VIADD R28, R18, UR34 ;  /* 0x00000022121c7c36 */ /* 0x000fe20008000000 */
[----:B------:R-:W-:Y:S01]  /*0d30*/  MOV R18, UR12 ;  /* 0x0000000c00127c02 */ /* 0x000fe20008000f00 */
[----:B------:R-:W-:Y:S01]  /*0d40*/  IMAD.U32 R19, RZ, RZ, UR13 ;  /* 0x0000000dff137e24 */ /* 0x000fe2000f8e00ff */
[----:B------:R-:W-:Y:S01]  /*0d50*/  UIMAD.WIDE UR12, UR14, 0x4, UR22 ;  /* 0x000000040e0c78a5 */ /* 0x000fe2000f8e0216 */
[----:B------:R-:W-:Y:S01]  /*0d60*/  IMAD.WIDE R26, R26, R27, UR20 ;  /* 0x000000141a1a7e25 */ /* 0x000fe2000f8e021b */
[----:B------:R-:W-:-:S02]  /*0d70*/  UIMAD UR14, UR11, UR16, UR5 ;  /* 0x000000100b0e72a4 */ /* 0x000fc4000f8e0205 */
[----:B------:R-:W-:Y:S01]  /*0d80*/  UIADD3 UR11, UPT, UPT, UR11, UR16, URZ ;  /* 0x000000100b0b7290 */ /* 0x000fe2000fffe0ff */
[C-C-:B------:R-:W-:Y:S01]  /*0d90*/  IMAD R20, R28.reuse, UR35, R35.reuse ;  /* 0x000000231c147c24 */ /* 0x140fe2000f8e0223 */
[----:B------:R-:W-:Y:S01]  /*0da0*/  IADD3 R28, PT, PT, R28, UR34, RZ ;  /* 0x000000221c1c7c10 */ /* 0x000fe2000fffe0ff */
[----:B------:R0:W2:Y:S01]  /*0db0*/  LDG.E R32, desc[UR18][R26.64] ;  /* 0x000000121a207981 */ /* 0x0000a2000c1e1900 */
[----:B------:R-:W-:Y:S01]  /*0dc0*/  UIMAD.WIDE UR14, UR14, 0x4, UR22 ;  /* 0x000000040e0e78a5 */ /* 0x000fe2000f8e0216 */
[----:B------:R-:W-:Y:S01]  /*0dd0*/  MOV R31, 0x4 ;  /* 0x00000004001f7802 */ /* 0x000fe20000000f00 */
[----:B------:R-:W-:Y:S01]  /*0de0*/  UIMAD UR11, UR11, UR16, UR5 ;  /* 0x000000100b0b72a4 */ /* 0x000fe2000f8e0205 */
[C---:B------:R-:W-:Y:S01]  /*0df0*/  IMAD R30, R28.reuse, UR35, R35 ;  /* 0x000000231c1e7c24 */ /* 0x040fe2000f8e0223 */
[----:B------:R1:W2:Y:S01]  /*0e00*/  LDG.E R3, desc[UR18][R18.64] ;  /* 0x0000001212037981 */ /* 0x0002a2000c1e1900 */
[----:B------:R-:W-:Y:S01]  /*0e10*/  VIADD R36, R28, UR34 ;  /* 0x000000221c247c36 */ /* 0x000fe20008000000 */
[----:B------:R-:W-:Y:S01]  /*0e20*/  MOV R28, UR12 ;  /* 0x0000000c001c7c02 */ /* 0x000fe20008000f00 */
[----:B------:R-:W-:-:S02]  /*0e30*/  IMAD.U32 R29, RZ, RZ, UR13 ;  /* 0x0000000dff1d7e24 */ /* 0x000fc4000f8e00ff */
[----:B0-----:R-:W-:Y:S02]  /*0e40*/  HFMA2 R26, -RZ, RZ, 0, 2.384185791015625e-07 ;  /* 0x00000004ff1a7431 */ /* 0x001fe400000001ff */
[----:B------:R-:W-:Y:S01]  /*0e50*/  IMAD.WIDE R20, R20, R21, UR20 ;  /* 0x0000001414147e25 */ /* 0x000fe2000f8e0215 */
[----:B------:R-:W-:Y:S01]  /*0e60*/  UIMAD.WIDE UR12, UR11, 0x4, UR22 ;  /* 0x000000040b0c78a5 */ /* 0x000fe2000f8e0216 */
[----:B------:R-:W3:Y:S02]  /*0e70*/  LDG.E R29, desc[UR18][R28.64] ;  /* 0x000000121c1d7981 */ /* 0x000ee4000c1e1900 */
[----:B------:R-:W-:Y:S01]  /*0e80*/  IMAD.WIDE R30, R30, R31, UR20 ;  /* 0x000000141e1e7e25 */ /* 0x000fe2000f8e021f */
[----:B-1----:R-:W-:Y:S02]  /*0e90*/  MOV R18, UR14 ;  /* 0x0000000e00127c02 */ /* 0x002fe40008000f00 */
[----:B------:R-:W-:Y:S01]  /*0ea0*/  MOV R19, UR15 ;  /* 0x0000000f00137c02 */ /* 0x000fe20008000f00 */
[----:B------:R-:W-:Y:S01]  /*0eb0*/  IMAD R27, R36, UR35, R35 ;  /* 0x00000023241b7c24 */ /* 0x000fe2000f8e0223 */
[----:B------:R0:W3:Y:S03]  /*0ec0*/  LDG.E R34, desc[UR18][R20.64] ;  /* 0x0000001214227981 */ /* 0x0000e6000c1e1900 */
[----:B------:R-:W-:Y:S01]  /*0ed0*/  IMAD.WIDE R26, R27, R26, UR20 ;  /* 0x000000141b1a7e25 */ /* 0x000fe2000f8e021a */
[----:B------:R-:W4:Y:S04]  /*0ee0*/  LDG.E R30, desc[UR18][R30.64] ;  /* 0x000000121e1e7981 */ /* 0x000f28000c1e1900 */
[----:B------:R-:W4:Y:S01]  /*0ef0*/  LDG.E R18, desc[UR18][R18.64] ;  /* 0x0000001212127981 */ /* 0x000f22000c1e1900 */
[----:B0-----:R-:W-:Y:S01]  /*0f00*/  IMAD.U32 R20, RZ, RZ, UR12 ;  /* 0x0000000cff147e24 */ /* 0x001fe2000f8e00ff */
[----:B------:R-:W-:-:S02]  /*0f10*/  MOV R21, UR13 ;  /* 0x0000000d00157c02 */ /* 0x000fc40008000f00 */
[----:B------:R-:W5:Y:S04]  /*0f20*/  LDG.E R26, desc[UR18][R26.64] ;  /* 0x000000121a1a7981 */ /* 0x000f68000c1e1900 */
[----:B------:R-:W5:Y:S01]  /*0f30*/  LDG.E R20, desc[UR18][R20.64] ;  /* 0x0000001214147981 */ /* 0x000f62000c1e1900 */
[----:B------:R-:W-:Y:S01]  /*0f40*/  UIADD3 UR6, UPT, UPT, UR6, 0x4, URZ ;  /* 0x0000000406067890 */ /* 0x000fe2000fffe0ff */
[----:B--2---:R-:W-:-:S04]  /*0f50*/  FFMA R3, R32, R3, R33 ;  /* 0x0000000320037223 */ /* 0x004fc80000000021 */
[----:B---3--:R-:W-:-:S04]  /*0f60*/  FFMA R3, R34, R29, R3 ;  /* 0x0000001d22037223 */ /* 0x008fc80000000003 */
[----:B----4-:R-:W-:-:S04]  /*0f70*/  FFMA R3, R30, R18, R3 ;  /* 0x000000121e037223 */ /* 0x010fc80000000003 */
[----:B-----5:R-:W-:-:S07]  /*0f80*/  FFMA R33, R26, R20, R3 ;  /* 0x000000141a217223 */ /* 0x020fce0000000003 */
.L_x_4:
[----:B------:R-:W-:Y:S05]  /*0f90*/  BRA.U !UP1, `(.L_x_3) ;  /* 0x0000000109dc7547 */ /* 0x000fea000b800000 */
[----:B------:R-:W0:Y:S01]  /*0fa0*/  LDCU UR11, c[0x0][0x3ac] ;  /* 0x00007580ff0b77ac */ /* 0x000e220008000800 */
[----:B------:R-:W-:Y:S02]  /*0fb0*/  UISETP.NE.AND UP0, UPT, UR32, 0x1, UPT ;  /* 0x000000012000788c */ /* 0x000fe4000bf05270 */
[----:B0-----:R-:W-:-:S07]  /*0fc0*/  ULOP3.LUT UP1, URZ, UR11, 0x1, URZ, 0xc0, !UPT ;  /* 0x000000010bff7892 */ /* 0x001fce000f82c0ff */
[----:B------:R-:W-:Y:S05]  /*0fd0*/  BRA.U !UP0, `(.L_x_5) ;  /* 0x00000001087c7547 */ /* 0x000fea000b800000 */
[----:B------:R-:W0:Y:S01]  /*0fe0*/  LDCU.64 UR32, c[0x0][0x3a0] ;  /* 0x00007400ff2077ac */ /* 0x000e220008000a00 */
[----:B------:R-:W-:Y:S01]  /*0ff0*/  VIADD R18, R5, UR5 ;  /* 0x0000000505127c36 */ /* 0x000fe20008000000 */
[----:B------:R-:W-:Y:S01]  /*1000*/  MOV R29, 0x4 ;  /* 0x00000004001d7802 */ /* 0x000fe20000000f00 */
[----:B------:R-:W-:Y:S01]  /*1010*/  IMAD.MOV.U32 R26, RZ, RZ, 0x4 ;  /* 0x00000004ff1a7424 */ /* 0x000fe200078e00ff */
[----:B------:R-:W1:Y:S01]  /*1020*/  LDCU UR14, c[0x0][0x3a8] ;  /* 0x00007500ff0e77ac */ /* 0x000e620008000800 */
[----:B------:R-:W2:Y:S01]  /*1030*/  LDCU.128 UR20, c[0x0][0x380] ;  /* 0x00007000ff1477ac */ /* 0x000ea20008000c00 */
[----:B------:R-:W-:Y:S01]  /*1040*/  UIADD3 UR11, UPT, UPT, UR24, UR6, URZ ;  /* 0x00000006180b7290 */ /* 0x000fe2000fffe0ff */
[----:B0-----:R-:W-:-:S03]  /*1050*/  MOV R3, UR32 ;  /* 0x0000002000037c02 */ /* 0x001fc60008000f00 */
[----:B-1----:R-:W-:Y:S02]  /*1060*/  UIMAD UR11, UR11, UR14, UR4 ;  /* 0x0000000e0b0b72a4 */ /* 0x002fe4000f8e0204 */
[----:B------:R-:W-:Y:S02]  /*1070*/  IMAD R3, R3, UR6, R14 ;  /* 0x0000000603037c24 */ /* 0x000fe4000f8e020e */
[----:B------:R-:W-:Y:S02]  /*1080*/  UIMAD UR12, UR11, UR14, UR5 ;  /* 0x0000000e0b0c72a4 */ /* 0x000fe4000f8e0205 */
[C---:B------:R-:W-:Y:S01]  /*1090*/  IMAD R28, R3.reuse, UR33, R18 ;  /* 0x00000021031c7c24 */ /* 0x040fe2000f8e0212 */
[----:B------:R-:W-:Y:S01]  /*10a0*/  UIADD3 UR11, UPT, UPT, UR11, UR14, URZ ;  /* 0x0000000e0b0b7290 */ /* 0x000fe2000fffe0ff */
[----:B------:R-:W-:Y:S01]  /*10b0*/  IADD3 R3, PT, PT, R3, UR32, RZ ;  /* 0x0000002003037c10 */ /* 0x000fe2000fffe0ff */
[----:B--2---:R-:W-:Y:S01]  /*10c0*/  UIMAD.WIDE UR12, UR12, 0x4, UR22 ;  /* 0x000000040c0c78a5 */ /* 0x004fe2000f8e0216 */
[----:B------:R-:W-:Y:S01]  /*10d0*/  IMAD.WIDE R28, R28, R29, UR20 ;  /* 0x000000141c1c7e25 */ /* 0x000fe2000f8e021d */
[----:B------:R-:W-:-:S03]  /*10e0*/  UIMAD UR14, UR11, UR14, UR5 ;  /* 0x0000000e0b0e72a4 */ /* 0x000fc6000f8e0205 */
[----:B------:R-:W-:Y:S01]  /*10f0*/  IMAD R3, R3, UR33, R18 ;  /* 0x0000002103037c24 */ /* 0x000fe2000f8e0212 */
[----:B------:R-:W-:Y:S01]  /*1100*/  UIMAD.WIDE UR14, UR14, 0x4, UR22 ;  /* 0x000000040e0e78a5 */ /* 0x000fe2000f8e0216 */
[----:B------:R-:W-:Y:S01]  /*1110*/  MOV R18, UR12 ;  /* 0x0000000c00127c02 */ /* 0x000fe20008000f00 */
[----:B------:R-:W2:Y:S01]  /*1120*/  LDG.E R28, desc[UR18][R28.64] ;  /* 0x000000121c1c7981 */ /* 0x000ea2000c1e1900 */
[----:B------:R-:W-:Y:S01]  /*1130*/  MOV R19, UR13 ;  /* 0x0000000d00137c02 */ /* 0x000fe20008000f00 */
[----:B------:R-:W-:Y:S02]  /*1140*/  IMAD.WIDE R26, R3, R26, UR20 ;  /* 0x00000014031a7e25 */ /* 0x000fe4000f8e021a */
[----:B------:R-:W-:Y:S02]  /*1150*/  MOV R21, UR15 ;  /* 0x0000000f00157c02 */ /* 0x000fe40008000f00 */
[----:B------:R-:W-:Y:S01]  /*1160*/  IMAD.U32 R20, RZ, RZ, UR14 ;  /* 0x0000000eff147e24 */ /* 0x000fe2000f8e00ff */
[----:B------:R-:W2:Y:S04]  /*1170*/  LDG.E R18, desc[UR18][R18.64] ;  /* 0x0000001212127981 */ /* 0x000ea8000c1e1900 */
[----:B------:R-:W3:Y:S04]  /*1180*/  LDG.E R26, desc[UR18][R26.64] ;  /* 0x000000121a1a7981 */ /* 0x000ee8000c1e1900 */
[----:B------:R-:W3:Y:S01]  /*1190*/  LDG.E R20, desc[UR18][R20.64] ;  /* 0x0000001214147981 */ /* 0x000ee2000c1e1900 */
[----:B------:R-:W-:Y:S01]  /*11a0*/  UIADD3 UR6, UPT, UPT, UR6, 0x2, URZ ;  /* 0x0000000206067890 */ /* 0x000fe2000fffe0ff */
[----:B--2---:R-:W-:-:S04]  /*11b0*/  FFMA R33, R28, R18, R33 ;  /* 0x000000121c217223 */ /* 0x004fc80000000021 */
[----:B---3--:R-:W-:-:S07]  /*11c0*/  FFMA R33, R26, R20, R33 ;  /* 0x000000141a217223 */ /* 0x008fce0000000021 */
.L_x_5:
[----:B------:R-:W-:Y:S05]  /*11d0*/  BRA.U !UP1, `(.L_x_3) ;  /* 0x00000001094c7547 */ /* 0x000fea000b800000 */
[----:B------:R-:W0:Y:S01]  /*11e0*/  LDCU UR16, c[0x0][0x3a8] ;  /* 0x00007500ff1077ac */ /* 0x000e220008000800 */
[----:B------:R-:W-:Y:S01]  /*11f0*/  VIADD R18, R5, UR5 ;  /* 0x0000000505127c36 */ /* 0x000fe20008000000 */
[----:B------:R-:W1:Y:S01]  /*1200*/  LDCU.64 UR20, c[0x0][0x3a0] ;  /* 0x00007400ff1477ac */ /* 0x000e620008000a00 */
[----:B------:R-:W2:Y:S01]  /*1210*/  LDCU.128 UR12, c[0x0][0x380] ;  /* 0x00007000ff0c77ac */ /* 0x000ea20008000c00 */
[----:B------:R-:W-:-:S04]  /*1220*/  UIADD3 UR11, UPT, UPT, UR24, UR6, URZ ;  /* 0x00000006180b7290 */ /* 0x000fc8000fffe0ff */
[----:B0-----:R-:W-:Y:S01]  /*1230*/  UIMAD UR11, UR11, UR16, UR4 ;  /* 0x000000100b0b72a4 */ /* 0x001fe2000f8e0204 */
[----:B-1----:R-:W-:-:S03]  /*1240*/  MOV R3, UR20 ;  /* 0x0000001400037c02 */ /* 0x002fc60008000f00 */
[----:B------:R-:W-:Y:S01]  /*1250*/  UIMAD UR11, UR11, UR16, UR5 ;  /* 0x000000100b0b72a4 */ /* 0x000fe2000f8e0205 */
[----:B--2---:R-:W-:Y:S01]  /*1260*/  MOV R20, UR12 ;  /* 0x0000000c00147c02 */ /* 0x004fe20008000f00 */
[----:B------:R-:W-:Y:S01]  /*1270*/  IMAD R3, R3, UR6, R14 ;  /* 0x0000000603037c24 */ /* 0x000fe2000f8e020e */
[----:B------:R-:W-:Y:S01]  /*1280*/  MOV R21, UR13 ;  /* 0x0000000d00157c02 */ /* 0x000fe20008000f00 */
[----:B------:R-:W-:Y:S02]  /*1290*/  UIMAD.WIDE UR12, UR11, 0x4, UR14 ;  /* 0x000000040b0c78a5 */ /* 0x000fe4000f8e020e */
[----:B------:R-:W-:-:S04]  /*12a0*/  IMAD R3, R3, UR21, R18 ;  /* 0x0000001503037c24 */ /* 0x000fc8000f8e0212 */
[----:B------:R-:W-:Y:S01]  /*12b0*/  IMAD.WIDE R20, R3, 0x4, R20 ;  /* 0x0000000403147825 */ /* 0x000fe200078e0214 */
[----:B------:R-:W-:-:S03]  /*12c0*/  MOV R19, UR13 ;  /* 0x0000000d00137c02 */ /* 0x000fc60008000f00 */
[----:B------:R-:W-:Y:S02]  /*12d0*/  IMAD.U32 R18, RZ, RZ, UR12 ;  /* 0x0000000cff127e24 */ /* 0x000fe4000f8e00ff */
[----:B------:R-:W2:Y:S04]  /*12e0*/  LDG.E R20, desc[UR18][R20.64] ;  /* 0x0000001214147981 */ /* 0x000ea8000c1e1900 */
[----:B------:R-:W2:Y:S02]  /*12f0*/  LDG.E R18, desc[UR18][R18.64] ;  /* 0x0000001212127981 */ /* 0x000ea4000c1e1900 */
[----:B--2---:R-:W-:-:S07]  /*1300*/  FFMA R33, R20, R18, R33 ;  /* 0x0000001214217223 */ /* 0x004fce0000000021 */
.L_x_3:
[----:B------:R-:W0:Y:S01]  /*1310*/  LDCU UR6, c[0x0][0x3a8] ;  /* 0x00007500ff0677ac */ /* 0x000e220008000800 */
[----:B------:R-:W-:-:S04]  /*1320*/  UIADD3 UR5, UPT, UPT, UR5, 0x1, URZ ;  /* 0x0000000105057890 */ /* 0x000fc8000fffe0ff */
[----:B0-----:R-:W-:-:S09]  /*1330*/  UISETP.NE.AND UP0, UPT, UR5, UR6, UPT ;  /* 0x000000060500728c */ /* 0x001fd2000bf05270 */
[----:B------:R-:W-:Y:S05]  /*1340*/  BRA.U UP0, `(.L_x_6) ;  /* 0xfffffff100387547 */ /* 0x000fea000b83ffff */
[----:B------:R-:W-:-:S04]  /*1350*/  UIADD3 UR4, UPT, UPT, UR4, 0x1, URZ ;  /* 0x0000000104047890 */ /* 0x000fc8000fffe0ff */
[----:B------:R-:W-:-:S09]  /*1360*/  UISETP.NE.AND UP0, UPT, UR4, UR6, UPT ;  /* 0x000000060400728c */ /* 0x000fd2000bf05270 */
[----:B------:R-:W-:Y:S05]  /*1370*/  BRA.U UP0, `(.L_x_7) ;  /* 0xffffffed00c87547 */ /* 0x000fea000b83ffff */
.L_x_0:
[----:B------:R-:W0:Y:S02]  /*1380*/  LDCU.128 UR8, c[0x0][0x3c0] ;  /* 0x00007800ff0877ac */ /* 0x000e240008000c00 */
[----:B0-----:R-:W-:-:S06]  /*1390*/  UIMAD.WIDE.U32 UR4, UR17, 0x4, UR10 ;  /* 0x00000004110478a5 */ /* 0x001fcc000f8e000a */
[----:B------:R-:W-:Y:S01]  /*13a0*/  MOV R6, UR4 ;  /* 0x0000000400067c02 */ /* 0x000fe20008000f00 */
[----:B------:R-:W-:Y:S01]  /*13b0*/  IMAD.U32 R7, RZ, RZ, UR5 ;  /* 0x00000005ff077e24 */ /* 0x000fe2000f8e00ff */
[----:B------:R-:W-:-:S04]  /*13c0*/  UIMAD.WIDE.U32 UR4, UR17, 0x4, UR8 ;  /* 0x00000004110478a5 */ /* 0x000fc8000f8e0008 */
[----:B------:R-:W2:Y:S02]  /*13d0*/  LDG.E R3, desc[UR18][R6.64] ;  /* 0x0000001206037981 */ /* 0x000ea4000c1e1900 */
[----:B------:R-:W-:Y:S02]  /*13e0*/  MOV R4, UR4 ;  /* 0x0000000400047c02 */ /* 0x000fe40008000f00 */
[----:B------:R-:W-:-:S05]  /*13f0*/  MOV R5, UR5 ;  /* 0x0000000500057c02 */ /* 0x000fca0008000f00 */
[----:B------:R-:W3:Y:S01]  /*1400*/  LDG.E R4, desc[UR18][R4.64] ;  /* 0x0000001204047981 */ /* 0x000ee2000c1e1900 */
[----:B--2---:R-:W-:Y:S01]  /*1410*/  VIADD R9, R3, 0xf3000000 ;  /* 0xf300000003097836 */ /* 0x004fe20000000000 */
[----:B------:R0:W1:Y:S04]  /*1420*/  MUFU.RSQ R8, R3 ;  /* 0x0000000300087308 */ /* 0x0000680000001400 */
[----:B------:R-:W-:Y:S01]  /*1430*/  ISETP.GT.U32.AND P0, PT, R9, 0x727fffff, PT ;  /* 0x727fffff0900780c */ /* 0x000fe20003f04070 */
[----:B---3--:R-:W-:-:S12]  /*1440*/  FADD R33, -R4, R33 ;  /* 0x0000002104217221 */ /* 0x008fd80000000100 */
[----:B01----:R-:W-:Y:S05]  /*1450*/  @!P0 BRA `(.L_x_8) ;  /* 0x0000000000108947 */ /* 0x003fea0003800000 */
[----:B------:R-:W-:-:S07]  /*1460*/  MOV R7, 0x1480 ;  /* 0x0000148000077802 */ /* 0x000fce0000000f00 */
[----:B------:R-:W-:Y:S05]  /*1470*/  CALL.REL.NOINC `($__internal_0_$__cuda_sm20_sqrt_rn_f32_slowpath) ;  /* 0x0000000000a47944 */ /* 0x000fea0003c00000 */
[----:B------:R-:W-:Y:S01]  /*1480*/  MOV R4, R3 ;  /* 0x0000000300047202 */ /* 0x000fe20000000f00 */
[----:B------:R-:W-:Y:S06]  /*1490*/  BRA `(.L_x_9) ;  /* 0x0000000000107947 */ /* 0x000fec0003800000 */
.L_x_8:
[----:B------:R-:W-:Y:S01]  /*14a0*/  FMUL.FTZ R4, R3, R8 ;  /* 0x0000000803047220 */ /* 0x000fe20000410000 */
[----:B------:R-:W-:-:S03]  /*14b0*/  FMUL.FTZ R8, R8, 0.5 ;  /* 0x3f00000008087820 */ /* 0x000fc60000410000 */
[----:B------:R-:W-:-:S04]  /*14c0*/  FFMA R3, -R4, R4, R3 ;  /* 0x0000000404037223 */ /* 0x000fc80000000103 */
[----:B------:R-:W-:-:S07]  /*14d0*/  FFMA R4, R3, R8, R4 ;  /* 0x0000000803047223 */ /* 0x000fce0000000004 */
.L_x_9:
[----:B------:R-:W0:Y:S01]  /*14e0*/  MUFU.RCP R3, R4 ;  /* 0x0000000400037308 */ /* 0x000e220000001000 */
[----:B------:R-:W-:Y:S07]  /*14f0*/  BSSY.RECONVERGENT B0, `(.L_x_10) ;  /* 0x000000b000007945 */ /* 0x000fee0003800200 */
[----:B------:R-:W1:Y:S01]  /*1500*/  FCHK P0, R33, R4 ;  /* 0x0000000421007302 */ /* 0x000e620000000000 */
[----:B0-----:R-:W-:-:S04]  /*1510*/  FFMA R6, R3, -R4, 1 ;  /* 0x3f80000003067423 */ /* 0x001fc80000000804 */
[----:B------:R-:W-:-:S04]  /*1520*/  FFMA R6, R3, R6, R3 ;  /* 0x0000000603067223 */ /* 0x000fc80000000003 */
[----:B------:R-:W-:-:S04]  /*1530*/  FFMA R3, R33, R6, RZ ;  /* 0x0000000621037223 */ /* 0x000fc800000000ff */
[----:B------:R-:W-:-:S04]  /*1540*/  FFMA R5, R3, -R4, R33 ;  /* 0x8000000403057223 */ /* 0x000fc80000000021 */
[----:B------:R-:W-:Y:S01]  /*1550*/  FFMA R3, R6, R5, R3 ;  /* 0x0000000506037223 */ /* 0x000fe20000000003 */
[----:B-1----:R-:W-:Y:S06]  /*1560*/  @!P0 BRA `(.L_x_11) ;  /* 0x00000000000c8947 */ /* 0x002fec0003800000 */
[----:B------:R-:W-:-:S07]  /*1570*/  MOV R6, 0x1590 ;  /* 0x0000159000067802 */ /* 0x000fce0000000f00 */
[----:B------:R-:W-:Y:S05]  /*1580*/  CALL.REL.NOINC `($__internal_1_$__cuda_sm3x_div_rn_noftz_f32_slowpath) ;  /* 0x0000000000c07944 */ /* 0x000fea0003c00000 */
[----:B------:R-:W-:-:S07]  /*1590*/  MOV R3, R8 ;  /* 0x0000000800037202 */ /* 0x000fce0000000f00 */
.L_x_11:
[----:B------:R-:W-:Y:S05]  /*15a0*/  BSYNC.RECONVERGENT B0 ;  /* 0x0000000000007941 */ /* 0x000fea0003800200 */
.L_x_10:
[----:B------:R-:W0:Y:S01]  /*15b0*/  LDCU.128 UR8, c[0x0][0x390] ;  /* 0x00007200ff0877ac */ /* 0x000e220008000c00 */
[----:B------:R-:W1:Y:S01]  /*15c0*/  LDCU.64 UR6, c[0x0][0x3b8] ;  /* 0x00007700ff0677ac */ /* 0x000e620008000a00 */
[----:B0-----:R-:W-:Y:S02]  /*15d0*/  UIMAD.WIDE.U32 UR4, UR17, 0x4, UR8 ;  /* 0x00000004110478a5 */ /* 0x001fe4000f8e0008 */
[----:B-1----:R-:W-:-:S04]  /*15e0*/  UIMAD.WIDE.U32 UR6, UR17, 0x4, UR6 ;  /* 0x00000004110678a5 */ /* 0x002fc8000f8e0006 */
[----:B------:R-:W-:Y:S01]  /*15f0*/  IMAD.U32 R4, RZ, RZ, UR4 ;  /* 0x00000004ff047e24 */ /* 0x000fe2000f8e00ff */
[----:B------:R-:W-:Y:S01]  /*1600*/  MOV R5, UR5 ;  /* 0x0000000500057c02 */ /* 0x000fe20008000f00 */
[----:B------:R-:W-:Y:S01]  /*1610*/  IMAD.U32 R7, RZ, RZ, UR7 ;  /* 0x00000007ff077e24 */ /* 0x000fe2000f8e00ff */
[----:B------:R-:W-:-:S03]  /*1620*/  MOV R6, UR6 ;  /* 0x0000000600067c02 */ /* 0x000fc60008000f00 */
[----:B------:R-:W2:Y:S01]  /*1630*/  LDG.E R4, desc[UR18][R4.64] ;  /* 0x0000001204047981 */ /* 0x000ea2000c1e1900 */
[----:B------:R-:W0:Y:S03]  /*1640*/  LDCU.64 UR4, c[0x0][0x3b0] ;  /* 0x00007600ff0477ac */ /* 0x000e260008000a00 */
[----:B------:R-:W2:Y:S01]  /*1650*/  LDG.E R7, desc[UR18][R6.64] ;  /* 0x0000001206077981 */ /* 0x000ea2000c1e1900 */
[----:B0-----:R-:W-:-:S05]  /*1660*/  MOV R9, UR4 ;  /* 0x0000000400097c02 */ /* 0x001fca0008000f00 */
[----:B------:R-:W-:Y:S01]  /*1670*/  IMAD R9, R9, UR17, R2 ;  /* 0x0000001109097c24 */ /* 0x000fe2000f8e0202 */
[----:B------:R-:W-:-:S03]  /*1680*/  MOV R2, UR10 ;  /* 0x0000000a00027c02 */ /* 0x000fc60008000f00 */
[----:B------:R-:W-:Y:S02]  /*1690*/  IMAD R9, R9, UR5, R0 ;  /* 0x0000000509097c24 */ /* 0x000fe4000f8e0200 */
[----:B--2---:R-:W-:Y:S01]  /*16a0*/  FFMA R8, R4, R3, R7 ;  /* 0x0000000304087223 */ /* 0x004fe20000000007 */
[----:B------:R-:W-:-:S04]  /*16b0*/  IMAD.U32 R3, RZ, RZ, UR11 ;  /* 0x0000000bff037e24 */ /* 0x000fc8000f8e00ff */
[----:B------:R-:W-:Y:S01]  /*16c0*/  FMNMX R8, RZ, R8, !PT ;  /* 0x00000008ff087209 */ /* 0x000fe20007800000 */
[----:B------:R-:W-:-:S03]  /*16d0*/  IMAD.WIDE R2, R9, 0x4, R2 ;  /* 0x0000000409027825 */ /* 0x000fc600078e0202 */
[----:B------:R-:W-:-:S05]  /*16e0*/  FMNMX R9, R8, 6, PT ;  /* 0x40c0000008097809 */ /* 0x000fca0003800000 */
[----:B------:R-:W-:Y:S01]  /*16f0*/  STG.E desc[UR18][R2.64], R9 ;  /* 0x0000000902007986 */ /* 0x000fe2000c101912 */
[----:B------:R-:W-:Y:S05]  /*1700*/  EXIT ;  /* 0x000000000000794d */ /* 0x000fea0003800000 */
        .weak           $__internal_0_$__cuda_sm20_sqrt_rn_f32_slowpath
        .type           $__internal_0_$__cuda_sm20_sqrt_rn_f32_slowpath,@function
        .size           $__internal_0_$__cuda_sm20_sqrt_rn_f32_slowpath,($__internal_1_$__cuda_sm3x_div_rn_noftz_f32_slowpath - $__internal_0_$__cuda_sm20_sqrt_rn_f32_slowpath)
$__internal_0_$__cuda_sm20_sqrt_rn_f32_slowpath:
[----:B------:R-:W-:-:S13]  /*1710*/  LOP3.LUT P0, RZ, R3, 0x7fffffff, RZ, 0xc0, !PT ;  /* 0x7fffffff03ff7812 */ /* 0x000fda000780c0ff */
[----:B------:R-:W-:Y:S01]  /*1720*/  @!P0 MOV R4, R3 ;  /* 0x0000000300048202 */ /* 0x000fe20000000f00 */
[----:B------:R-:W-:Y:S06]  /*1730*/  @!P0 BRA `(.L_x_12) ;  /* 0x0000000000448947 */ /* 0x000fec0003800000 */
[----:B------:R-:W-:-:S13]  /*1740*/  FSETP.GEU.FTZ.AND P0, PT, R3, RZ, PT ;  /* 0x000000ff0300720b */ /* 0x000fda0003f1e000 */
[----:B------:R-:W-:Y:S01]  /*1750*/  @!P0 MOV R4, 0x7fffffff ;  /* 0x7fffffff00048802 */ /* 0x000fe20000000f00 */
[----:B------:R-:W-:Y:S06]  /*1760*/  @!P0 BRA `(.L_x_12) ;  /* 0x0000000000388947 */ /* 0x000fec0003800000 */
[----:B------:R-:W-:-:S13]  /*1770*/  FSETP.GTU.FTZ.AND P0, PT, |R3|, +INF , PT ;  /* 0x7f8000000300780b */ /* 0x000fda0003f1c200 */
[----:B------:R-:W-:Y:S01]  /*1780*/  @P0 FADD.FTZ R4, R3, 1 ;  /* 0x3f80000003040421 */ /* 0x000fe20000010000 */
[----:B------:R-:W-:Y:S06]  /*1790*/  @P0 BRA `(.L_x_12) ;  /* 0x00000000002c0947 */ /* 0x000fec0003800000 */
[----:B------:R-:W-:-:S13]  /*17a0*/  FSETP.NEU.FTZ.AND P0, PT, |R3|, +INF , PT ;  /* 0x7f8000000300780b */ /* 0x000fda0003f1d200 */
[----:B------:R-:W-:Y:S01]  /*17b0*/  @!P0 IMAD.MOV.U32 R4, RZ, RZ, R3 ;  /* 0x000000ffff048224 */ /* 0x000fe200078e0003 */
[----:B------:R-:W-:Y:S06]  /*17c0*/  @!P0 BRA `(.L_x_12) ;  /* 0x0000000000208947 */ /* 0x000fec0003800000 */
[----:B------:R-:W-:-:S04]  /*17d0*/  FFMA R3, R3, 1.84467440737095516160e+19, RZ ;  /* 0x5f80000003037823 */ /* 0x000fc800000000ff */
[----:B------:R-:W0:Y:S02]  /*17e0*/  MUFU.RSQ R4, R3 ;  /* 0x0000000300047308 */ /* 0x000e240000001400 */
[----:B0-----:R-:W-:Y:S01]  /*17f0*/  FMUL.FTZ R6, R3, R4 ;  /* 0x0000000403067220 */ /* 0x001fe20000410000 */
[----:B------:R-:W-:-:S03]  /*1800*/  FMUL.FTZ R4, R4, 0.5 ;  /* 0x3f00000004047820 */ /* 0x000fc60000410000 */
[----:B------:R-:W-:-:S04]  /*1810*/  FADD.FTZ R5, -R6, -RZ ;  /* 0x800000ff06057221 */ /* 0x000fc80000010100 */
[----:B------:R-:W-:-:S04]  /*1820*/  FFMA R5, R6, R5, R3 ;  /* 0x0000000506057223 */ /* 0x000fc80000000003 */
[----:B------:R-:W-:-:S04]  /*1830*/  FFMA R4, R5, R4, R6 ;  /* 0x0000000405047223 */ /* 0x000fc80000000006 */
[----:B------:R-:W-:-:S07]  /*1840*/  FMUL.FTZ R4, R4, 2.3283064365386962891e-10 ;  /* 0x2f80000004047820 */ /* 0x000fce0000410000 */
.L_x_12:
[----:B------:R-:W-:Y:S01]  /*1850*/  MOV R3, R4 ;  /* 0x0000000400037202 */ /* 0x000fe20000000f00 */
[----:B------:R-:W-:Y:S01]  /*1860*/  IMAD.MOV.U32 R5, RZ, RZ, 0x0 ;  /* 0x00000000ff057424 */ /* 0x000fe200078e00ff */
[----:B------:R-:W-:-:S04]  /*1870*/  MOV R4, R7 ;  /* 0x0000000700047202 */ /* 0x000fc80000000f00 */
[----:B------:R-:W-:Y:S05]  /*1880*/  RET.REL.NODEC R4 `(_Z15gpuMatrixConv3DPfS_S_S_iiiiiiS_S_S_ii) ;  /* 0xffffffe404dc7950 */ /* 0x000fea0003c3ffff */
        .weak           $__internal_1_$__cuda_sm3x_div_rn_noftz_f32_slowpath
        .type           $__internal_1_$__cuda_sm3x_div_rn_noftz_f32_slowpath,@function
        .size           $__internal_1_$__cuda_sm3x_div_rn_noftz_f32_slowpath,(.L_x_26 - $__internal_1_$__cuda_sm3x_div_rn_noftz_f32_slowpath)
$__internal_1_$__cuda_sm3x_div_rn_noftz_f32_slowpath:
[----:B------:R-:W-:Y:S01]  /*1890*/  SHF.R.U32.HI R5, RZ, 0x17, R4 ;  /* 0x00000017ff057819 */ /* 0x000fe20000011604 */
[----:B------:R-:W-:Y:S01]  /*18a0*/  BSSY.RECONVERGENT B1, `(.L_x_13) ;  /* 0x0000063000017945 */ /* 0x000fe20003800200 */
[--C-:B------:R-:W-:Y:S02]  /*18b0*/  SHF.R.U32.HI R3, RZ, 0x17, R33.reuse ;  /* 0x00000017ff037819 */ /* 0x100fe40000011621 */
[----:B------:R-:W-:Y:S02]  /*18c0*/  LOP3.LUT R11, R5, 0xff, RZ, 0xc0, !PT ;  /* 0x000000ff050b7812 */ /* 0x000fe400078ec0ff */
[----:B------:R-:W-:Y:S01]  /*18d0*/  LOP3.LUT R9, R3, 0xff, RZ, 0xc0, !PT ;  /* 0x000000ff03097812 */ /* 0x000fe200078ec0ff */
[----:B------:R-:W-:Y:S01]  /*18e0*/  IMAD.MOV.U32 R3, RZ, RZ, R33 ;  /* 0x000000ffff037224 */ /* 0x000fe200078e0021 */
[----:B------:R-:W-:Y:S02]  /*18f0*/  IADD3 R8, PT, PT, R11, -0x1, RZ ;  /* 0xffffffff0b087810 */ /* 0x000fe40007ffe0ff */
[----:B------:R-:W-:-:S02]  /*1900*/  IADD3 R7, PT, PT, R9, -0x1, RZ ;  /* 0xffffffff09077810 */ /* 0x000fc40007ffe0ff */
[----:B------:R-:W-:-:S04]  /*1910*/  ISETP.GT.U32.AND P0, PT, R8, 0xfd, PT ;  /* 0x000000fd0800780c */ /* 0x000fc80003f04070 */
[----:B------:R-:W-:-:S13]  /*1920*/  ISETP.GT.U32.OR P0, PT, R7, 0xfd, P0 ;  /* 0x000000fd0700780c */ /* 0x000fda0000704470 */
[----:B------:R-:W-:Y:S01]  /*1930*/  @!P0 MOV R5, RZ ;  /* 0x000000ff00058202 */ /* 0x000fe20000000f00 */
[----:B------:R-:W-:Y:S06]  /*1940*/  @!P0 BRA `(.L_x_14) ;  /* 0x00000000005c8947 */ /* 0x000fec0003800000 */
[----:B------:R-:W-:Y:S02]  /*1950*/  FSETP.GTU.FTZ.AND P1, PT, |R4|, +INF , PT ;  /* 0x7f8000000400780b */ /* 0x000fe40003f3c200 */
[----:B------:R-:W-:-:S04]  /*1960*/  FSETP.GTU.FTZ.AND P0, PT, |R33|, +INF , PT ;  /* 0x7f8000002100780b */ /* 0x000fc80003f1c200 */
[----:B------:R-:W-:-:S13]  /*1970*/  PLOP3.LUT P0, PT, P0, P1, PT, 0xf8, 0x8f ;  /* 0x00000000008f781c */ /* 0x000fda0000703f70 */
[----:B------:R-:W-:Y:S05]  /*1980*/  @P0 BRA `(.L_x_15) ;  /* 0x00000004004c0947 */ /* 0x000fea0003800000 */
[----:B------:R-:W-:-:S13]  /*1990*/  LOP3.LUT P0, RZ, R4, 0x7fffffff, R3, 0xc8, !PT ;  /* 0x7fffffff04ff7812 */ /* 0x000fda000780c803 */
[----:B------:R-:W-:Y:S05]  /*19a0*/  @!P0 BRA `(.L_x_16) ;  /* 0x00000004003c8947 */ /* 0x000fea0003800000 */
[C---:B------:R-:W-:Y:S02]  /*19b0*/  FSETP.NEU.FTZ.AND P2, PT, |R33|.reuse, +INF , PT ;  /* 0x7f8000002100780b */ /* 0x040fe40003f5d200 */
[----:B------:R-:W-:Y:S02]  /*19c0*/  FSETP.NEU.FTZ.AND P1, PT, |R4|, +INF , PT ;  /* 0x7f8000000400780b */ /* 0x000fe40003f3d200 */
[----:B------:R-:W-:-:S11]  /*19d0*/  FSETP.NEU.FTZ.AND P0, PT, |R33|, +INF , PT ;  /* 0x7f8000002100780b */ /* 0x000fd60003f1d200 */
[----:B------:R-:W-:Y:S05]  /*19e0*/  @!P1 BRA !P2, `(.L_x_16) ;  /* 0x00000004002c9947 */ /* 0x000fea0005000000 */
[----:B------:R-:W-:-:S04]  /*19f0*/  LOP3.LUT P2, RZ, R3, 0x7fffffff, RZ, 0xc0, !PT ;  /* 0x7fffffff03ff7812 */ /* 0x000fc8000784c0ff */
[----:B------:R-:W-:-:S13]  /*1a00*/  PLOP3.LUT P1, PT, P1, P2, PT, 0x2f, 0xf2 ;  /* 0x0000000000f2781c */ /* 0x000fda0000f24577 */
[----:B------:R-:W-:Y:S05]  /*1a10*/  @P1 BRA `(.L_x_17) ;  /* 0x0000000400181947 */ /* 0x000fea0003800000 */
[----:B------:R-:W-:-:S04]  /*1a20*/  LOP3.LUT P1, RZ, R4, 0x7fffffff, RZ, 0xc0, !PT ;  /* 0x7fffffff04ff7812 */ /* 0x000fc8000782c0ff */
[----:B------:R-:W-:-:S13]  /*1a30*/  PLOP3.LUT P0, PT, P0, P1, PT, 0x2f, 0xf2 ;  /* 0x0000000000f2781c */ /* 0x000fda0000702577 */
[----:B------:R-:W-:Y:S05]  /*1a40*/  @P0 BRA `(.L_x_18) ;  /* 0x0000000400000947 */ /* 0x000fea0003800000 */
[----:B------:R-:W-:Y:S02]  /*1a50*/  ISETP.GE.AND P0, PT, R7, RZ, PT ;  /* 0x000000ff0700720c */ /* 0x000fe40003f06270 */
[----:B------:R-:W-:-:S11]  /*1a60*/  ISETP.GE.AND P1, PT, R8, RZ, PT ;  /* 0x000000ff0800720c */ /* 0x000fd60003f26270 */
[----:B------:R-:W-:Y:S01]  /*1a70*/  @P0 MOV R5, RZ ;  /* 0x000000ff00050202 */ /* 0x000fe20000000f00 */
[----:B------:R-:W-:Y:S02]  /*1a80*/  @!P0 IMAD.MOV.U32 R5, RZ, RZ, -0x40 ;  /* 0xffffffc0ff058424 */ /* 0x000fe400078e00ff */
[----:B------:R-:W-:Y:S01]  /*1a90*/  @!P0 FFMA R3, R33, 1.84467440737095516160e+19, RZ ;  /* 0x5f80000021038823 */ /* 0x000fe200000000ff */
[----:B------:R-:W-:Y:S02]  /*1aa0*/  @!P1 FFMA R4, R4, 1.84467440737095516160e+19, RZ ;  /* 0x5f80000004049823 */ /* 0x000fe400000000ff */
[----:B------:R-:W-:-:S07]  /*1ab0*/  @!P1 IADD3 R5, PT, PT, R5, 0x40, RZ ;  /* 0x0000004005059810 */ /* 0x000fce0007ffe0ff */
.L_x_14:
[----:B------:R-:W-:Y:S01]  /*1ac0*/  LEA R7, R11, 0xc0800000, 0x17 ;  /* 0xc08000000b077811 */ /* 0x000fe200078eb8ff */
[----:B------:R-:W-:Y:S03]  /*1ad0*/  BSSY.RECONVERGENT B2, `(.L_x_19) ;  /* 0x0000036000027945 */ /* 0x000fe60003800200 */
[----:B------:R-:W-:Y:S01]  /*1ae0*/  IADD3 R7, PT, PT, -R7, R4, RZ ;  /* 0x0000000407077210 */ /* 0x000fe20007ffe1ff */
[----:B------:R-:W-:-:S03]  /*1af0*/  VIADD R4, R9, 0xffffff81 ;  /* 0xffffff8109047836 */ /* 0x000fc60000000000 */
[----:B------:R-:W0:Y:S01]  /*1b00*/  MUFU.RCP R8, R7 ;  /* 0x0000000700087308 */ /* 0x000e220000001000 */
[----:B------:R-:W-:Y:S01]  /*1b10*/  FADD.FTZ R10, -R7, -RZ ;  /* 0x800000ff070a7221 */ /* 0x000fe20000010100 */
[C---:B------:R-:W-:Y:S01]  /*1b20*/  IMAD R3, R4.reuse, -0x800000, R3 ;  /* 0xff80000004037824 */ /* 0x040fe200078e0203 */
[----:B------:R-:W-:-:S04]  /*1b30*/  IADD3 R4, PT, PT, R4, 0x7f, -R11 ;  /* 0x0000007f04047810 */ /* 0x000fc80007ffe80b */
[----:B------:R-:W-:Y:S01]  /*1b40*/  IADD3 R4, PT, PT, R4, R5, RZ ;  /* 0x0000000504047210 */ /* 0x000fe20007ffe0ff */
[----:B0-----:R-:W-:-:S04]  /*1b50*/  FFMA R9, R8, R10, 1 ;  /* 0x3f80000008097423 */ /* 0x001fc8000000000a */
[----:B------:R-:W-:-:S04]  /*1b60*/  FFMA R13, R8, R9, R8 ;  /* 0x00000009080d7223 */ /* 0x000fc80000000008 */
[----:B------:R-:W-:-:S04]  /*1b70*/  FFMA R8, R3, R13, RZ ;  /* 0x0000000d03087223 */ /* 0x000fc800000000ff */
[----:B------:R-:W-:-:S04]  /*1b80*/  FFMA R9, R10, R8, R3 ;  /* 0x000000080a097223 */ /* 0x000fc80000000003 */
[----:B------:R-:W-:-:S04]  /*1b90*/  FFMA R12, R13, R9, R8 ;  /* 0x000000090d0c7223 */ /* 0x000fc80000000008 */
[----:B------:R-:W-:-:S04]  /*1ba0*/  FFMA R9, R10, R12, R3 ;  /* 0x0000000c0a097223 */ /* 0x000fc80000000003 */
[----:B------:R-:W-:-:S05]  /*1bb0*/  FFMA R8, R13, R9, R12 ;  /* 0x000000090d087223 */ /* 0x000fca000000000c */
[----:B------:R-:W-:-:S04]  /*1bc0*/  SHF.R.U32.HI R3, RZ, 0x17, R8 ;  /* 0x00000017ff037819 */ /* 0x000fc80000011608 */
[----:B------:R-:W-:-:S04]  /*1bd0*/  LOP3.LUT R3, R3, 0xff, RZ, 0xc0, !PT ;  /* 0x000000ff03037812 */ /* 0x000fc800078ec0ff */
[----:B------:R-:W-:-:S05]  /*1be0*/  IADD3 R7, PT, PT, R3, R4, RZ ;  /* 0x0000000403077210 */ /* 0x000fca0007ffe0ff */
[----:B------:R-:W-:-:S05]  /*1bf0*/  VIADD R3, R7, 0xffffffff ;  /* 0xffffffff07037836 */ /* 0x000fca0000000000 */
[----:B------:R-:W-:-:S13]  /*1c00*/  ISETP.GE.U32.AND P0, PT, R3, 0xfe, PT ;  /* 0x000000fe0300780c */ /* 0x000fda0003f06070 */
[----:B------:R-:W-:Y:S05]  /*1c10*/  @!P0 BRA `(.L_x_20) ;  /* 0x0000000000808947 */ /* 0x000fea0003800000 */
[----:B------:R-:W-:-:S13]  /*1c20*/  ISETP.GT.AND P0, PT, R7, 0xfe, PT ;  /* 0x000000fe0700780c */ /* 0x000fda0003f04270 */
[----:B------:R-:W-:Y:S05]  /*1c30*/  @P0 BRA `(.L_x_21) ;  /* 0x00000000006c0947 */ /* 0x000fea0003800000 */
[----:B------:R-:W-:-:S13]  /*1c40*/  ISETP.GE.AND P0, PT, R7, 0x1, PT ;  /* 0x000000010700780c */ /* 0x000fda0003f06270 */
[----:B------:R-:W-:Y:S05]  /*1c50*/  @P0 BRA `(.L_x_22) ;  /* 0x0000000000740947 */ /* 0x000fea0003800000 */
[----:B------:R-:W-:Y:S02]  /*1c60*/  ISETP.GE.AND P0, PT, R7, -0x18, PT ;  /* 0xffffffe80700780c */ /* 0x000fe40003f06270 */
[----:B------:R-:W-:-:S11]  /*1c70*/  LOP3.LUT R8, R8, 0x80000000, RZ, 0xc0, !PT ;  /* 0x8000000008087812 */ /* 0x000fd600078ec0ff */
[----:B------:R-:W-:Y:S05]  /*1c80*/  @!P0 BRA `(.L_x_22) ;  /* 0x0000000000688947 */ /* 0x000fea0003800000 */
[-CC-:B------:R-:W-:Y:S01]  /*1c90*/  FFMA.RZ R3, R13, R9.reuse, R12.reuse ;  /* 0x000000090d037223 */ /* 0x180fe2000000c00c */
[----:B------:R-:W-:Y:S01]  /*1ca0*/  IADD3 R10, PT, PT, R7, 0x20, RZ ;  /* 0x00000020070a7810 */ /* 0x000fe20007ffe0ff */
[-CC-:B------:R-:W-:Y:S01]  /*1cb0*/  FFMA.RM R4, R13, R9.reuse, R12.reuse ;  /* 0x000000090d047223 */ /* 0x180fe2000000400c */
[----:B------:R-:W-:Y:S02]  /*1cc0*/  ISETP.NE.AND P2, PT, R7, RZ, PT ;  /* 0x000000ff0700720c */ /* 0x000fe40003f45270 */
[----:B------:R-:W-:Y:S01]  /*1cd0*/  LOP3.LUT R5, R3, 0x7fffff, RZ, 0xc0, !PT ;  /* 0x007fffff03057812 */ /* 0x000fe200078ec0ff */
[----:B------:R-:W-:Y:S01]  /*1ce0*/  FFMA.RP R3, R13, R9, R12 ;  /* 0x000000090d037223 */ /* 0x000fe2000000800c */
[----:B------:R-:W-:Y:S02]  /*1cf0*/  ISETP.NE.AND P1, PT, R7, RZ, PT ;  /* 0x000000ff0700720c */ /* 0x000fe40003f25270 */
[----:B------:R-:W-:Y:S02]  /*1d00*/  LOP3.LUT R5, R5, 0x800000, RZ, 0xfc, !PT ;  /* 0x0080000005057812 */ /* 0x000fe400078efcff */
[----:B------:R-:W-:-:S02]  /*1d10*/  IADD3 R7, PT, PT, -R7, RZ, RZ ;  /* 0x000000ff07077210 */ /* 0x000fc40007ffe1ff */
[----:B------:R-:W-:Y:S02]  /*1d20*/  SHF.L.U32 R10, R5, R10, RZ ;  /* 0x0000000a050a7219 */ /* 0x000fe400000006ff */
[----:B------:R-:W-:Y:S02]  /*1d30*/  FSETP.NEU.FTZ.AND P0, PT, R3, R4, PT ;  /* 0x000000040300720b */ /* 0x000fe40003f1d000 */
[----:B------:R-:W-:Y:S02]  /*1d40*/  SEL R4, R7, RZ, P2 ;  /* 0x000000ff07047207 */ /* 0x000fe40001000000 */
[----:B------:R-:W-:Y:S02]  /*1d50*/  ISETP.NE.AND P1, PT, R10, RZ, P1 ;  /* 0x000000ff0a00720c */ /* 0x000fe40000f25270 */
[----:B------:R-:W-:Y:S02]  /*1d60*/  SHF.R.U32.HI R4, RZ, R4, R5 ;  /* 0x00000004ff047219 */ /* 0x000fe40000011605 */
[----:B------:R-:W-:-:S02]  /*1d70*/  PLOP3.LUT P0, PT, P0, P1, PT, 0xf8, 0x8f ;  /* 0x00000000008f781c */ /* 0x000fc40000703f70 */
[----:B------:R-:W-:Y:S02]  /*1d80*/  SHF.R.U32.HI R10, RZ, 0x1, R4 ;  /* 0x00000001ff0a7819 */ /* 0x000fe40000011604 */
[----:B------:R-:W-:-:S04]  /*1d90*/  SEL R3, RZ, 0x1, !P0 ;  /* 0x00000001ff037807 */ /* 0x000fc80004000000 */
[----:B------:R-:W-:-:S04]  /*1da0*/  LOP3.LUT R3, R3, 0x1, R10, 0xf8, !PT ;  /* 0x0000000103037812 */ /* 0x000fc800078ef80a */
[----:B------:R-:W-:-:S05]  /*1db0*/  LOP3.LUT R3, R3, R4, RZ, 0xc0, !PT ;  /* 0x0000000403037212 */ /* 0x000fca00078ec0ff */
[----:B------:R-:W-:-:S05]  /*1dc0*/  IMAD.IADD R3, R10, 0x1, R3 ;  /* 0x000000010a037824 */ /* 0x000fca00078e0203 */
[----:B------:R-:W-:Y:S01]  /*1dd0*/  LOP3.LUT R8, R3, R8, RZ, 0xfc, !PT ;  /* 0x0000000803087212 */ /* 0x000fe200078efcff */
[----:B------:R-:W-:Y:S06]  /*1de0*/  BRA `(.L_x_22) ;  /* 0x0000000000107947 */ /* 0x000fec0003800000 */
.L_x_21:
[----:B------:R-:W-:-:S04]  /*1df0*/  LOP3.LUT R8, R8, 0x80000000, RZ, 0xc0, !PT ;  /* 0x8000000008087812 */ /* 0x000fc800078ec0ff */
[----:B------:R-:W-:Y:S01]  /*1e00*/  LOP3.LUT R8, R8, 0x7f800000, RZ, 0xfc, !PT ;  /* 0x7f80000008087812 */ /* 0x000fe200078efcff */
[----:B------:R-:W-:Y:S06]  /*1e10*/  BRA `(.L_x_22) ;  /* 0x0000000000047947 */ /* 0x000fec0003800000 */
.L_x_20:
[----:B------:R-:W-:-:S07]  /*1e20*/  LEA R8, R4, R8, 0x17 ;  /* 0x0000000804087211 */ /* 0x000fce00078eb8ff */
.L_x_22:
[----:B------:R-:W-:Y:S05]  /*1e30*/  BSYNC.RECONVERGENT B2 ;  /* 0x0000000000027941 */ /* 0x000fea0003800200 */
.L_x_19:
[----:B------:R-:W-:Y:S05]  /*1e40*/  BRA `(.L_x_23) ;  /* 0x0000000000207947 */ /* 0x000fea0003800000 */
.L_x_18:
[----:B------:R-:W-:-:S04]  /*1e50*/  LOP3.LUT R3, R4, 0x80000000, R3, 0x48, !PT ;  /* 0x8000000004037812 */ /* 0x000fc800078e4803 */
[----:B------:R-:W-:Y:S01]  /*1e60*/  LOP3.LUT R8, R3, 0x7f800000, RZ, 0xfc, !PT ;  /* 0x7f80000003087812 */ /* 0x000fe200078efcff */
[----:B------:R-:W-:Y:S06]  /*1e70*/  BRA `(.L_x_23) ;  /* 0x0000000000147947 */ /* 0x000fec0003800000 */
.L_x_17:
[----:B------:R-:W-:Y:S01]  /*1e80*/  LOP3.LUT R8, R4, 0x80000000, R3, 0x48, !PT ;  /* 0x8000000004087812 */ /* 0x000fe200078e4803 */
[----:B------:R-:W-:Y:S06]  /*1e90*/  BRA `(.L_x_23) ;  /* 0x00000000000c7947 */ /* 0x000fec0003800000 */
.L_x_16:
[----:B------:R-:W0:Y:S01]  /*1ea0*/  MUFU.RSQ R8, -QNAN ;  /* 0xffc0000000087908 */ /* 0x000e220000001400 */
[----:B------:R-:W-:Y:S05]  /*1eb0*/  BRA `(.L_x_23) ;  /* 0x0000000000047947 */ /* 0x000fea0003800000 */
.L_x_15:
[----:B------:R-:W-:-:S07]  /*1ec0*/  FADD.FTZ R8, R33, R4 ;  /* 0x0000000421087221 */ /* 0x000fce0000010000 */
.L_x_23:
[----:B------:R-:W-:Y:S05]  /*1ed0*/  BSYNC.RECONVERGENT B1 ;  /* 0x0000000000017941 */ /* 0x000fea0003800200 */
.L_x_13:
[----:B------:R-:W-:-:S04]  /*1ee0*/  HFMA2 R7, -RZ, RZ, 0, 0 ;  /* 0x00000000ff077431 */ /* 0x000fc800000001ff */
[----:B0-----:R-:W-:Y:S05]  /*1ef0*/  RET.REL.NODEC R6 `(_Z15gpuMatrixConv3DPfS_S_S_iiiiiiS_S_S_ii) ;  /* 0xffffffe006407950 */ /* 0x001fea0003c3ffff */
.L_x_24:
[----:B------:R-:W-:-:S00]  /*1f00*/  BRA `(.L_x_24) ;  /* 0xfffffffc00fc7947 */ /* 0x000fc0000383ffff */
[----:B------:R-:W-:-:S00]  /*1f10*/  NOP ;  /* 0x0000000000007918 */ /* 0x000fc00000000000 */
        /* <DEDUP_REMOVED lines=14> */
.L_x_26:


//--------------------- .nv.shared.reserved.0     --------------------------
	.section	.nv.shared.reserved.0,"aw",@nobits
	.weak		__nv_reservedSMEM_offset_0_alias
	.size		__nv_reservedSMEM_offset_0_alias, 0, 64
	.other		__nv_reservedSMEM_offset_0_alias,@"STO_CUDA_RESERVED_SHARED STV_DEFAULT"
__nv_reservedSMEM_offset_0_alias:
	.zero		0
	.zero		64


//--------------------- .nv.constant0._Z15gpuMatrixConv3DPfS_S_S_iiiiiiS_S_S_ii --------------------------
	.section	.nv.constant0._Z15gpuMatrixConv3DPfS_S_S_iiiiiiS_S_S_ii,"a",@progbits
	.sectionflags	@""
	.align	4
.nv.constant0._Z15gpuMatrixConv3DPfS_S_S_iiiiiiS_S_S_ii:
	.zero		984


//--------------------- SYMBOLS --------------------------

	.type		.nv.reservedSmem.offset0,@object
	.size		.nv.reservedSmem.offset0,0x4
